	.target	sm_80

	.elftype	@"ET_EXEC"


//--------------------- .note.nv.tkinfo           --------------------------
	.section	.note.nv.tkinfo,"",@"SHT_NOTE"
	.sectionflags	@"SHF_NOTE_NV_TKINFO"
	.tkinfo
        /*0018*/ 	.word	0x00000002
        /*0030*/ 	.string	""
        /*0030*/ 	.string	"ptxas"
        /*0030*/ 	.string	"Cuda compilation tools, release 13.0, V13.0.88"
        /*0030*/ 	.string	"Build cuda_13.0.r13.0/compiler.36424714_0"
        /*0030*/ 	.string	"-v  -suppress-debug-info  -lineinfo  -arch sm_80 "



//--------------------- .note.nv.cuinfo           --------------------------
	.section	.note.nv.cuinfo,"",@"SHT_NOTE"
	.sectionflags	@"SHF_NOTE_NV_CUINFO"
        /*0018*/ 	.short	0x0002
        /*001a*/ 	.short	0x0050
        /*001c*/ 	.short	0x0082
	.zero		2


//--------------------- .nv.info                  --------------------------
	.section	.nv.info,"",@"SHT_CUDA_INFO"
	.align	4


	//----- nvinfo : EIATTR_REGCOUNT
	.align		4
        /*0000*/ 	.byte	0x04, 0x2f
        /*0002*/ 	.short	(.L_1 - .L_0)
	.align		4
.L_0:
        /*0004*/ 	.word	index@(matmul_kernel)
        /*0008*/ 	.word	0x00000080


	//----- nvinfo : EIATTR_FRAME_SIZE
	.align		4
.L_1:
        /*000c*/ 	.byte	0x04, 0x11
        /*000e*/ 	.short	(.L_3 - .L_2)
	.align		4
.L_2:
        /*0010*/ 	.word	index@(matmul_kernel)
        /*0014*/ 	.word	0x000000a0


	//----- nvinfo : EIATTR_MIN_STACK_SIZE
	.align		4
.L_3:
        /*0018*/ 	.byte	0x04, 0x12
        /*001a*/ 	.short	(.L_5 - .L_4)
	.align		4
.L_4:
        /*001c*/ 	.word	index@(matmul_kernel)
        /*0020*/ 	.word	0x000000a0
.L_5:


//--------------------- .nv.info.matmul_kernel    --------------------------
	.section	.nv.info.matmul_kernel,"",@"SHT_CUDA_INFO"
	.sectionflags	@""
	.align	4


	//----- nvinfo : EIATTR_CUDA_API_VERSION
	.align		4
        /*0000*/ 	.byte	0x04, 0x37
        /*0002*/ 	.short	(.L_7 - .L_6)
.L_6:
        /*0004*/ 	.word	0x00000082


	//----- nvinfo : EIATTR_SW2861232_WAR
	.align		4
.L_7:
        /*0008*/ 	.byte	0x01, 0x35
	.zero		2


	//----- nvinfo : EIATTR_PARAM_CBANK
	.align		4
        /*000c*/ 	.byte	0x04, 0x0a
        /*000e*/ 	.short	(.L_9 - .L_8)
	.align		4
.L_8:
        /*0010*/ 	.word	index@(.nv.constant0.matmul_kernel)
        /*0014*/ 	.short	0x0160
        /*0016*/ 	.short	0x0050


	//----- nvinfo : EIATTR_CBANK_PARAM_SIZE
	.align		4
.L_9:
        /*0018*/ 	.byte	0x03, 0x19
        /*001a*/ 	.short	0x0050


	//----- nvinfo : EIATTR_KPARAM_INFO
	.align		4
        /*001c*/ 	.byte	0x04, 0x17
        /*001e*/ 	.short	(.L_11 - .L_10)
.L_10:
        /*0020*/ 	.word	0x00000000
        /*0024*/ 	.short	0x000d
        /*0026*/ 	.short	0x0048
        /*0028*/ 	.byte	0x00, 0xf4, 0x21, 0x00


	//----- nvinfo : EIATTR_KPARAM_INFO
	.align		4
.L_11:
        /*002c*/ 	.byte	0x04, 0x17
        /*002e*/ 	.short	(.L_13 - .L_12)
.L_12:
        /*0030*/ 	.word	0x00000000
        /*0034*/ 	.short	0x000c
        /*0036*/ 	.short	0x0040
        /*0038*/ 	.byte	0x00, 0xf4, 0x21, 0x00


	//----- nvinfo : EIATTR_KPARAM_INFO
	.align		4
.L_13:
        /*003c*/ 	.byte	0x04, 0x17
        /*003e*/ 	.short	(.L_15 - .L_14)
.L_14:
        /*0040*/ 	.word	0x00000000
        /*0044*/ 	.short	0x000b
        /*0046*/ 	.short	0x0038
        /*0048*/ 	.byte	0x00, 0xf0, 0x11, 0x00


	//----- nvinfo : EIATTR_KPARAM_INFO
	.align		4
.L_15:
        /*004c*/ 	.byte	0x04, 0x17
        /*004e*/ 	.short	(.L_17 - .L_16)
.L_16:
        /*0050*/ 	.word	0x00000000
        /*0054*/ 	.short	0x000a
        /*0056*/ 	.short	0x0034
        /*0058*/ 	.byte	0x00, 0xf0, 0x11, 0x00


	//----- nvinfo : EIATTR_KPARAM_INFO
	.align		4
.L_17:
        /*005c*/ 	.byte	0x04, 0x17
        /*005e*/ 	.short	(.L_19 - .L_18)
.L_18:
        /*0060*/ 	.word	0x00000000
        /*0064*/ 	.short	0x0009
        /*0066*/ 	.short	0x0030
        /*0068*/ 	.byte	0x00, 0xf0, 0x11, 0x00


	//----- nvinfo : EIATTR_KPARAM_INFO
	.align		4
.L_19:
        /*006c*/ 	.byte	0x04, 0x17
        /*006e*/ 	.short	(.L_21 - .L_20)
.L_20:
        /*0070*/ 	.word	0x00000000
        /*0074*/ 	.short	0x0008
        /*0076*/ 	.short	0x002c
        /*0078*/ 	.byte	0x00, 0xf0, 0x11, 0x00


	//----- nvinfo : EIATTR_KPARAM_INFO
	.align		4
.L_21:
        /*007c*/ 	.byte	0x04, 0x17
        /*007e*/ 	.short	(.L_23 - .L_22)
.L_22:
        /*0080*/ 	.word	0x00000000
        /*0084*/ 	.short	0x0007
        /*0086*/ 	.short	0x0028
        /*0088*/ 	.byte	0x00, 0xf0, 0x11, 0x00


	//----- nvinfo : EIATTR_KPARAM_INFO
	.align		4
.L_23:
        /*008c*/ 	.byte	0x04, 0x17
        /*008e*/ 	.short	(.L_25 - .L_24)
.L_24:
        /*0090*/ 	.word	0x00000000
        /*0094*/ 	.short	0x0006
        /*0096*/ 	.short	0x0024
        /*0098*/ 	.byte	0x00, 0xf0, 0x11, 0x00


	//----- nvinfo : EIATTR_KPARAM_INFO
	.align		4
.L_25:
        /*009c*/ 	.byte	0x04, 0x17
        /*009e*/ 	.short	(.L_27 - .L_26)
.L_26:
        /*00a0*/ 	.word	0x00000000
        /*00a4*/ 	.short	0x0005
        /*00a6*/ 	.short	0x0020
        /*00a8*/ 	.byte	0x00, 0xf0, 0x11, 0x00


	//----- nvinfo : EIATTR_KPARAM_INFO
	.align		4
.L_27:
        /*00ac*/ 	.byte	0x04, 0x17
        /*00ae*/ 	.short	(.L_29 - .L_28)
.L_28:
        /*00b0*/ 	.word	0x00000000
        /*00b4*/ 	.short	0x0004
        /*00b6*/ 	.short	0x001c
        /*00b8*/ 	.byte	0x00, 0xf0, 0x11, 0x00


	//----- nvinfo : EIATTR_KPARAM_INFO
	.align		4
.L_29:
        /*00bc*/ 	.byte	0x04, 0x17
        /*00be*/ 	.short	(.L_31 - .L_30)
.L_30:
        /*00c0*/ 	.word	0x00000000
        /*00c4*/ 	.short	0x0003
        /*00c6*/ 	.short	0x0018
        /*00c8*/ 	.byte	0x00, 0xf0, 0x11, 0x00


	//----- nvinfo : EIATTR_KPARAM_INFO
	.align		4
.L_31:
        /*00cc*/ 	.byte	0x04, 0x17
        /*00ce*/ 	.short	(.L_33 - .L_32)
.L_32:
        /*00d0*/ 	.word	0x00000000
        /*00d4*/ 	.short	0x0002
        /*00d6*/ 	.short	0x0010
        /*00d8*/ 	.byte	0x00, 0xf4, 0x21, 0x00


	//----- nvinfo : EIATTR_KPARAM_INFO
	.align		4
.L_33:
        /*00dc*/ 	.byte	0x04, 0x17
        /*00de*/ 	.short	(.L_35 - .L_34)
.L_34:
        /*00e0*/ 	.word	0x00000000
        /*00e4*/ 	.short	0x0001
        /*00e6*/ 	.short	0x0008
        /*00e8*/ 	.byte	0x00, 0xf4, 0x21, 0x00


	//----- nvinfo : EIATTR_KPARAM_INFO
	.align		4
.L_35:
        /*00ec*/ 	.byte	0x04, 0x17
        /*00ee*/ 	.short	(.L_37 - .L_36)
.L_36:
        /*00f0*/ 	.word	0x00000000
        /*00f4*/ 	.short	0x0000
        /*00f6*/ 	.short	0x0000
        /*00f8*/ 	.byte	0x00, 0xf4, 0x21, 0x00


	//----- nvinfo : EIATTR_MAXREG_COUNT
	.align		4
.L_37:
        /*00fc*/ 	.byte	0x03, 0x1b
        /*00fe*/ 	.short	0x0080


	//----- nvinfo : EIATTR_NUM_BARRIERS
	.align		4
        /*0100*/ 	.byte	0x02, 0x4c
        /*0102*/ 	.byte	0x01
	.zero		1


	//----- nvinfo : EIATTR_ANNOTATIONS
	.align		4
        /*0104*/ 	.byte	0x04, 0x55
        /*0106*/ 	.short	(.L_39 - .L_38)


	//   ....[0]....
.L_38:
        /*0108*/ 	.word	0x00000001
        /*010c*/ 	.byte	0x60, 0x05, 0x00, 0x00, 0x01, 0x00, 0x00, 0x00, 0xd0, 0x05, 0x00, 0x00, 0x01, 0x00, 0x00, 0x00
        /* <DEDUP_REMOVED lines=35> */
        /*034c*/ 	.byte	0x90, 0x55, 0x00, 0x00, 0x01, 0x00, 0x00, 0x00, 0xa0, 0x55, 0x00, 0x00


	//----- nvinfo : EIATTR_MERCURY_ISA_VERSION
	.align		4
.L_39:
        /*0358*/ 	.byte	0x03, 0x5f
        /*035a*/ 	.short	0x0000


	//----- nvinfo : EIATTR_EXIT_INSTR_OFFSETS
	.align		4
        /*035c*/ 	.byte	0x04, 0x1c
        /*035e*/ 	.short	(.L_41 - .L_40)


	//   ....[0]....
.L_40:
        /*0360*/ 	.word	0x00006530


	//   ....[1]....
        /*0364*/ 	.word	0x00006560


	//----- nvinfo : EIATTR_REQNTID
	.align		4
.L_41:
        /*0368*/ 	.byte	0x04, 0x10
        /*036a*/ 	.short	(.L_43 - .L_42)
.L_42:
        /*036c*/ 	.word	0x00000200
        /*0370*/ 	.word	0x00000001
        /*0374*/ 	.word	0x00000001
.L_43:


//--------------------- .nv.callgraph             --------------------------
	.section	.nv.callgraph,"",@"SHT_CUDA_CALLGRAPH"
	.align	4
	.sectionentsize	8
	.align		4
        /*0000*/ 	.word	0x00000000
	.align		4
        /*0004*/ 	.word	0xffffffff
	.align		4
        /*0008*/ 	.word	0x00000000
	.align		4
        /*000c*/ 	.word	0xfffffffe
	.align		4
        /*0010*/ 	.word	0x00000000
	.align		4
        /*0014*/ 	.word	0xfffffffd
	.align		4
        /*0018*/ 	.word	0x00000000
	.align		4
        /*001c*/ 	.word	0xfffffffc


//--------------------- .nv.rel.action            --------------------------
	.section	.nv.rel.action,"",@"SHT_CUDA_RELOCINFO"
	.align	8
	.sectionentsize	8
        /*0000*/ 	.byte	0x73, 0x00, 0x00, 0x00, 0x00, 0x00, 0x00, 0x00, 0x00, 0x00, 0x00, 0x11, 0x25, 0x00, 0x05, 0x36


//--------------------- .nv.constant0.matmul_kernel --------------------------
	.section	.nv.constant0.matmul_kernel,"a",@progbits
	.sectionflags	@""
	.align	4
.nv.constant0.matmul_kernel:
	.zero		432


//--------------------- .text.matmul_kernel       --------------------------
	.section	.text.matmul_kernel,"ax",@progbits
	.sectioninfo	@"SHI_REGISTERS=128"
	.align	128
        .global         matmul_kernel
        .type           matmul_kernel,@function
        .size           matmul_kernel,(.L_x_5 - matmul_kernel)
        .other          matmul_kernel,@"STO_CUDA_ENTRY STV_DEFAULT"
matmul_kernel:
.text.matmul_kernel:
[----:B------:R-:W-:-:S03]  /*0000*/  IMAD.MOV.U32 R1, RZ, RZ, c[0x0][0x28] ;  /* 0x00000a00ff017624 */ /* 0x000fc600078e00ff */
[----:B------:R-:W-:Y:S01]  /*0010*/  IMAD.MOV.U32 R0, RZ, RZ, c[0x0][0x17c] ;  /* 0x00005f00ff007624 */ /* 0x000fe200078e00ff */
[----:B------:R-:W0:Y:S01]  /*0020*/  S2R R5, SR_CTAID.X ;  /* 0x0000000000057919 */ /* 0x000e220000002500 */
[----:B------:R-:W-:Y:S01]  /*0030*/  IADD3 R1, R1, -0xa0, RZ ;  /* 0xffffff6001017810 */ /* 0x000fe20007ffe0ff */
[----:B------:R-:W-:Y:S02]  /*0040*/  ULDC UR4, c[0x0][0x180] ;  /* 0x0000600000047ab9 */ /* 0x000fe40000000800 */
[----:B------:R-:W-:Y:S01]  /*0050*/  IADD3 R0, R0, 0x3f, RZ ;  /* 0x0000003f00007810 */ /* 0x000fe20007ffe0ff */
[----:B------:R-:W1:Y:S01]  /*0060*/  S2R R56, SR_TID.X ;  /* 0x0000000000387919 */ /* 0x000e620000002100 */
[----:B------:R-:W-:Y:S02]  /*0070*/  ULDC.64 UR6, c[0x0][0x118] ;  /* 0x0000460000067ab9 */ /* 0x000fe40000000a00 */
[----:B------:R-:W-:-:S04]  /*0080*/  SHF.R.S32.HI R3, RZ, 0x1f, R0 ;  /* 0x0000001fff037819 */ /* 0x000fc80000011400 */
[----:B------:R-:W-:-:S04]  /*0090*/  LEA.HI R3, R3, R0, RZ, 0x6 ;  /* 0x0000000003037211 */ /* 0x000fc800078f30ff */
[----:B------:R-:W-:-:S05]  /*00a0*/  SHF.R.S32.HI R3, RZ, 0x6, R3 ;  /* 0x00000006ff037819 */ /* 0x000fca0000011403 */
[----:B------:R-:W-:Y:S01]  /*00b0*/  IMAD.SHL.U32 R4, R3, 0x8, RZ ;  /* 0x0000000803047824 */ /* 0x000fe200078e00ff */
[----:B0-----:R-:W-:-:S04]  /*00c0*/  IABS R8, R5 ;  /* 0x0000000500087213 */ /* 0x001fc80000000000 */
[-C--:B------:R-:W-:Y:S02]  /*00d0*/  IABS R7, R4.reuse ;  /* 0x0000000400077213 */ /* 0x080fe40000000000 */
[----:B------:R-:W-:Y:S02]  /*00e0*/  IABS R10, R4 ;  /* 0x00000004000a7213 */ /* 0x000fe40000000000 */
[----:B------:R-:W0:Y:S08]  /*00f0*/  I2F.RP R0, R7 ;  /* 0x0000000700007306 */ /* 0x000e300000209400 */
[----:B0-----:R-:W0:Y:S02]  /*0100*/  MUFU.RCP R0, R0 ;  /* 0x0000000000007308 */ /* 0x001e240000001000 */
[----:B0-----:R-:W-:Y:S01]  /*0110*/  IADD3 R2, R0, 0xffffffe, RZ ;  /* 0x0ffffffe00027810 */ /* 0x001fe20007ffe0ff */
[----:B------:R-:W-:-:S05]  /*0120*/  IMAD.MOV R0, RZ, RZ, -R10 ;  /* 0x000000ffff007224 */ /* 0x000fca00078e0a0a */
[----:B------:R0:W2:Y:S02]  /*0130*/  F2I.FTZ.U32.TRUNC.NTZ R3, R2 ;  /* 0x0000000200037305 */ /* 0x0000a4000021f000 */
[----:B0-----:R-:W-:Y:S02]  /*0140*/  IMAD.MOV.U32 R2, RZ, RZ, RZ ;  /* 0x000000ffff027224 */ /* 0x001fe400078e00ff */
[----:B--2---:R-:W-:-:S04]  /*0150*/  IMAD.MOV R6, RZ, RZ, -R3 ;  /* 0x000000ffff067224 */ /* 0x004fc800078e0a03 */
[----:B------:R-:W-:Y:S02]  /*0160*/  IMAD R9, R6, R7, RZ ;  /* 0x0000000706097224 */ /* 0x000fe400078e02ff */
[----:B------:R-:W-:Y:S02]  /*0170*/  IMAD.MOV.U32 R6, RZ, RZ, R8 ;  /* 0x000000ffff067224 */ /* 0x000fe400078e0008 */
[----:B------:R-:W-:-:S06]  /*0180*/  IMAD.HI.U32 R3, R3, R9, R2 ;  /* 0x0000000903037227 */ /* 0x000fcc00078e0002 */
[----:B------:R-:W-:-:S04]  /*0190*/  IMAD.HI.U32 R3, R3, R6, RZ ;  /* 0x0000000603037227 */ /* 0x000fc800078e00ff */
[----:B------:R-:W-:-:S05]  /*01a0*/  IMAD R0, R3, R0, R6 ;  /* 0x0000000003007224 */ /* 0x000fca00078e0206 */
[----:B------:R-:W-:-:S13]  /*01b0*/  ISETP.GT.U32.AND P1, PT, R7, R0, PT ;  /* 0x000000000700720c */ /* 0x000fda0003f24070 */
[----:B------:R-:W-:Y:S01]  /*01c0*/  @!P1 IMAD.IADD R0, R0, 0x1, -R7 ;  /* 0x0000000100009824 */ /* 0x000fe200078e0a07 */
[----:B------:R-:W-:Y:S02]  /*01d0*/  @!P1 IADD3 R3, R3, 0x1, RZ ;  /* 0x0000000103039810 */ /* 0x000fe40007ffe0ff */
[----:B------:R-:W-:Y:S02]  /*01e0*/  ISETP.NE.AND P1, PT, R4, RZ, PT ;  /* 0x000000ff0400720c */ /* 0x000fe40003f25270 */
[----:B------:R-:W-:Y:S02]  /*01f0*/  ISETP.GE.U32.AND P0, PT, R0, R7, PT ;  /* 0x000000070000720c */ /* 0x000fe40003f06070 */
[----:B------:R-:W-:-:S04]  /*0200*/  LOP3.LUT R0, R5, R4, RZ, 0x3c, !PT ;  /* 0x0000000405007212 */ /* 0x000fc800078e3cff */
[----:B------:R-:W-:Y:S01]  /*0210*/  ISETP.GE.AND P2, PT, R0, RZ, PT ;  /* 0x000000ff0000720c */ /* 0x000fe20003f46270 */
[----:B------:R-:W-:-:S05]  /*0220*/  IMAD.MOV.U32 R0, RZ, RZ, c[0x0][0x178] ;  /* 0x00005e00ff007624 */ /* 0x000fca00078e00ff */
[----:B------:R-:W-:Y:S02]  /*0230*/  IADD3 R0, R0, 0xff, RZ ;  /* 0x000000ff00007810 */ /* 0x000fe40007ffe0ff */
[----:B------:R-:W-:-:S05]  /*0240*/  @P0 IADD3 R3, R3, 0x1, RZ ;  /* 0x0000000103030810 */ /* 0x000fca0007ffe0ff */
[----:B------:R-:W-:Y:S01]  /*0250*/  IMAD.MOV.U32 R2, RZ, RZ, R3 ;  /* 0x000000ffff027224 */ /* 0x000fe200078e0003 */
[----:B------:R-:W-:-:S03]  /*0260*/  SHF.R.S32.HI R3, RZ, 0x1f, R0 ;  /* 0x0000001fff037819 */ /* 0x000fc60000011400 */
[----:B------:R-:W-:Y:S01]  /*0270*/  @!P2 IMAD.MOV R2, RZ, RZ, -R2 ;  /* 0x000000ffff02a224 */ /* 0x000fe200078e0a02 */
[----:B------:R-:W-:Y:S02]  /*0280*/  @!P1 LOP3.LUT R2, RZ, R4, RZ, 0x33, !PT ;  /* 0x00000004ff029212 */ /* 0x000fe400078e33ff */
[----:B------:R-:W-:-:S03]  /*0290*/  LEA.HI R3, R3, R0, RZ, 0x8 ;  /* 0x0000000003037211 */ /* 0x000fc600078f40ff */
[----:B------:R-:W-:Y:S02]  /*02a0*/  IMAD.SHL.U32 R6, R2, 0x8, RZ ;  /* 0x0000000802067824 */ /* 0x000fe400078e00ff */
[----:B------:R-:W-:-:S03]  /*02b0*/  IMAD.MOV R2, RZ, RZ, -R2 ;  /* 0x000000ffff027224 */ /* 0x000fc600078e0a02 */
[----:B------:R-:W-:Y:S01]  /*02c0*/  LEA.HI.SX32 R3, R3, -R6, 0x18 ;  /* 0x8000000603037211 */ /* 0x000fe200078fc2ff */
[----:B------:R-:W-:-:S03]  /*02d0*/  IMAD R11, R4, R2, R5 ;  /* 0x00000002040b7224 */ /* 0x000fc600078e0205 */
[----:B------:R-:W-:-:S04]  /*02e0*/  IMNMX R8, R3, 0x8, PT ;  /* 0x0000000803087817 */ /* 0x000fc80003800200 */
[-C--:B------:R-:W-:Y:S02]  /*02f0*/  IABS R7, R8.reuse ;  /* 0x0000000800077213 */ /* 0x080fe40000000000 */
[----:B------:R-:W-:Y:S02]  /*0300*/  IABS R4, R8 ;  /* 0x0000000800047213 */ /* 0x000fe40000000000 */
[----:B------:R-:W0:Y:S08]  /*0310*/  I2F.RP R0, R7 ;  /* 0x0000000700007306 */ /* 0x000e300000209400 */
[----:B0-----:R-:W0:Y:S02]  /*0320*/  MUFU.RCP R0, R0 ;  /* 0x0000000000007308 */ /* 0x001e240000001000 */
[----:B0-----:R-:W-:Y:S01]  /*0330*/  IADD3 R3, R0, 0xffffffe, RZ ;  /* 0x0ffffffe00037810 */ /* 0x001fe20007ffe0ff */
[----:B------:R-:W-:-:S05]  /*0340*/  IMAD.MOV R0, RZ, RZ, -R4 ;  /* 0x000000ffff007224 */ /* 0x000fca00078e0a04 */
[----:B------:R-:W0:Y:S02]  /*0350*/  F2I.FTZ.U32.TRUNC.NTZ R3, R3 ;  /* 0x0000000300037305 */ /* 0x000e24000021f000 */
[----:B0-----:R-:W-:-:S04]  /*0360*/  IMAD.MOV R9, RZ, RZ, -R3 ;  /* 0x000000ffff097224 */ /* 0x001fc800078e0a03 */
[----:B------:R-:W-:Y:S01]  /*0370*/  IMAD.MOV.U32 R2, RZ, RZ, R9 ;  /* 0x000000ffff027224 */ /* 0x000fe200078e0009 */
[----:B------:R-:W-:-:S03]  /*0380*/  IABS R9, R11 ;  /* 0x0000000b00097213 */ /* 0x000fc60000000000 */
[----:B------:R-:W-:Y:S02]  /*0390*/  IMAD R5, R2, R7, RZ ;  /* 0x0000000702057224 */ /* 0x000fe400078e02ff */
[----:B------:R-:W-:-:S04]  /*03a0*/  IMAD.MOV.U32 R2, RZ, RZ, RZ ;  /* 0x000000ffff027224 */ /* 0x000fc800078e00ff */
[----:B------:R-:W-:-:S04]  /*03b0*/  IMAD.HI.U32 R2, R3, R5, R2 ;  /* 0x0000000503027227 */ /* 0x000fc800078e0002 */
[----:B------:R-:W-:Y:S02]  /*03c0*/  IMAD.MOV.U32 R5, RZ, RZ, c[0x0][0x180] ;  /* 0x00006000ff057624 */ /* 0x000fe400078e00ff */
[----:B------:R-:W-:-:S03]  /*03d0*/  IMAD.HI.U32 R2, R2, R9, RZ ;  /* 0x0000000902027227 */ /* 0x000fc600078e00ff */
[----:B------:R-:W-:Y:S01]  /*03e0*/  IADD3 R5, R5, 0x7f, RZ ;  /* 0x0000007f05057810 */ /* 0x000fe20007ffe0ff */
[----:B------:R-:W-:-:S05]  /*03f0*/  IMAD R0, R2, R0, R9 ;  /* 0x0000000002007224 */ /* 0x000fca00078e0209 */
[----:B------:R-:W-:-:S13]  /*0400*/  ISETP.GT.U32.AND P1, PT, R7, R0, PT ;  /* 0x000000000700720c */ /* 0x000fda0003f24070 */
[----:B------:R-:W-:Y:S01]  /*0410*/  @!P1 IMAD.IADD R0, R0, 0x1, -R7 ;  /* 0x0000000100009824 */ /* 0x000fe200078e0a07 */
[----:B------:R-:W-:Y:S02]  /*0420*/  @!P1 IADD3 R2, R2, 0x1, RZ ;  /* 0x0000000102029810 */ /* 0x000fe40007ffe0ff */
[----:B------:R-:W-:Y:S02]  /*0430*/  ISETP.NE.AND P1, PT, R8, RZ, PT ;  /* 0x000000ff0800720c */ /* 0x000fe40003f25270 */
[----:B------:R-:W-:Y:S02]  /*0440*/  ISETP.GE.U32.AND P0, PT, R0, R7, PT ;  /* 0x000000070000720c */ /* 0x000fe40003f06070 */
[----:B------:R-:W-:-:S04]  /*0450*/  LOP3.LUT R0, R11, R8, RZ, 0x3c, !PT ;  /* 0x000000080b007212 */ /* 0x000fc800078e3cff */
[----:B------:R-:W-:Y:S02]  /*0460*/  ISETP.GE.AND P2, PT, R0, RZ, PT ;  /* 0x000000ff0000720c */ /* 0x000fe40003f46270 */
[----:B-1----:R-:W-:-:S04]  /*0470*/  SHF.R.U32.HI R0, RZ, 0x8, R56 ;  /* 0x00000008ff007819 */ /* 0x002fc80000011638 */
[----:B------:R-:W-:Y:S02]  /*0480*/  SGXT.U32 R0, R0, 0x1 ;  /* 0x000000010000781a */ /* 0x000fe40000000000 */
[----:B------:R-:W-:Y:S02]  /*0490*/  @P0 IADD3 R2, R2, 0x1, RZ ;  /* 0x0000000102020810 */ /* 0x000fe40007ffe0ff */
[----:B------:R-:W-:Y:S02]  /*04a0*/  ISETP.GT.AND P0, PT, R5, 0x7f, PT ;  /* 0x0000007f0500780c */ /* 0x000fe40003f04270 */
[C---:B------:R-:W-:Y:S01]  /*04b0*/  LOP3.LUT R34, R0.reuse, 0x2, RZ, 0xfc, !PT ;  /* 0x0000000200227812 */ /* 0x040fe200078efcff */
[----:B------:R-:W-:Y:S01]  /*04c0*/  @!P2 IMAD.MOV R2, RZ, RZ, -R2 ;  /* 0x000000ffff02a224 */ /* 0x000fe200078e0a02 */
[----:B------:R-:W-:Y:S02]  /*04d0*/  @!P1 LOP3.LUT R2, RZ, R8, RZ, 0x33, !PT ;  /* 0x00000008ff029212 */ /* 0x000fe400078e33ff */
[----:B------:R-:W-:-:S02]  /*04e0*/  LOP3.LUT R36, R0, 0x4, RZ, 0xfc, !PT ;  /* 0x0000000400247812 */ /* 0x000fc400078efcff */
[C---:B------:R-:W-:Y:S01]  /*04f0*/  LOP3.LUT R38, R0.reuse, 0x6, RZ, 0xfc, !PT ;  /* 0x0000000600267812 */ /* 0x040fe200078efcff */
[----:B------:R-:W-:Y:S01]  /*0500*/  IMAD.MOV R3, RZ, RZ, -R2 ;  /* 0x000000ffff037224 */ /* 0x000fe200078e0a02 */
[----:B------:R-:W-:Y:S01]  /*0510*/  LOP3.LUT R44, R0, 0x8, RZ, 0xfc, !PT ;  /* 0x00000008002c7812 */ /* 0x000fe200078efcff */
[----:B------:R-:W-:Y:S01]  /*0520*/  IMAD.SHL.U32 R12, R2, 0x40, RZ ;  /* 0x00000040020c7824 */ /* 0x000fe200078e00ff */
[----:B------:R-:W-:Y:S01]  /*0530*/  LOP3.LUT R45, R0, 0xa, RZ, 0xfc, !PT ;  /* 0x0000000a002d7812 */ /* 0x000fe200078efcff */
[----:B------:R-:W-:Y:S01]  /*0540*/  IMAD R3, R8, R3, R11 ;  /* 0x0000000308037224 */ /* 0x000fe200078e020b */
[----:B------:R-:W-:Y:S02]  /*0550*/  LOP3.LUT R8, R56, 0xff, RZ, 0xc0, !PT ;  /* 0x000000ff38087812 */ /* 0x000fe400078ec0ff */
[----:B------:R0:W-:Y:S01]  /*0560*/  STL [R1+0x74], R12 ;  /* 0x0000740c01007387 */ /* 0x0001e20000100800 */
[----:B------:R-:W-:Y:S01]  /*0570*/  IMAD.IADD R3, R6, 0x1, R3 ;  /* 0x0000000106037824 */ /* 0x000fe200078e0203 */
[----:B------:R-:W-:-:S02]  /*0580*/  LOP3.LUT R46, R0, 0xc, RZ, 0xfc, !PT ;  /* 0x0000000c002e7812 */ /* 0x000fc400078efcff */
[C---:B------:R-:W-:Y:S01]  /*0590*/  LOP3.LUT R47, R0.reuse, 0xe, RZ, 0xfc, !PT ;  /* 0x0000000e002f7812 */ /* 0x040fe200078efcff */
[----:B------:R-:W-:Y:S01]  /*05a0*/  IMAD R57, R3, 0x100, R8 ;  /* 0x0000010003397824 */ /* 0x000fe200078e0208 */
[C---:B------:R-:W-:Y:S02]  /*05b0*/  LOP3.LUT R48, R0.reuse, 0x10, RZ, 0xfc, !PT ;  /* 0x0000001000307812 */ /* 0x040fe400078efcff */
[C---:B------:R-:W-:Y:S02]  /*05c0*/  LOP3.LUT R49, R0.reuse, 0x12, RZ, 0xfc, !PT ;  /* 0x0000001200317812 */ /* 0x040fe400078efcff */
[----:B------:R0:W-:Y:S01]  /*05d0*/  STL [R1+0x7c], R57 ;  /* 0x00007c3901007387 */ /* 0x0001e20000100800 */
[C---:B------:R-:W-:Y:S02]  /*05e0*/  LOP3.LUT R50, R0.reuse, 0x14, RZ, 0xfc, !PT ;  /* 0x0000001400327812 */ /* 0x040fe400078efcff */
[C---:B------:R-:W-:Y:S02]  /*05f0*/  LOP3.LUT R51, R0.reuse, 0x16, RZ, 0xfc, !PT ;  /* 0x0000001600337812 */ /* 0x040fe400078efcff */
[----:B------:R-:W-:-:S02]  /*0600*/  LOP3.LUT R52, R0, 0x18, RZ, 0xfc, !PT ;  /* 0x0000001800347812 */ /* 0x000fc400078efcff */
[C---:B------:R-:W-:Y:S02]  /*0610*/  LOP3.LUT R53, R0.reuse, 0x1a, RZ, 0xfc, !PT ;  /* 0x0000001a00357812 */ /* 0x040fe400078efcff */
[C---:B------:R-:W-:Y:S02]  /*0620*/  LOP3.LUT R54, R0.reuse, 0x1c, RZ, 0xfc, !PT ;  /* 0x0000001c00367812 */ /* 0x040fe400078efcff */
[C---:B------:R-:W-:Y:S02]  /*0630*/  LOP3.LUT R55, R0.reuse, 0x1e, RZ, 0xfc, !PT ;  /* 0x0000001e00377812 */ /* 0x040fe400078efcff */
        /* <DEDUP_REMOVED lines=15> */
[----:B------:R-:W-:Y:S01]  /*0730*/  LOP3.LUT R97, R0, 0x3e, RZ, 0xfc, !PT ;  /* 0x0000003e00617812 */ /* 0x000fe200078efcff */
[----:B------:R-:W-:Y:S05]  /*0740*/  @P0 BRA `(.L_x_0) ;  /* 0x000000b000000947 */ /* 0x000fea0003800000 */
[----:B0-----:R-:W-:Y:S01]  /*0750*/  IMAD.SHL.U32 R2, R56, 0x2, RZ ;  /* 0x0000000238027824 */ /* 0x001fe200078e00ff */
[----:B------:R-:W-:Y:S01]  /*0760*/  CS2R R40, SRZ ;  /* 0x0000000000287805 */ /* 0x000fe2000001ff00 */
[----:B------:R-:W-:Y:S01]  /*0770*/  CS2R R8, SRZ ;  /* 0x0000000000087805 */ /* 0x000fe2000001ff00 */
[----:B------:R-:W-:Y:S01]  /*0780*/  CS2R R28, SRZ ;  /* 0x00000000001c7805 */ /* 0x000fe2000001ff00 */
[----:B------:R-:W-:Y:S01]  /*0790*/  CS2R R6, SRZ ;  /* 0x0000000000067805 */ /* 0x000fe2000001ff00 */
[----:B------:R0:W-:Y:S01]  /*07a0*/  STL [R1+0x78], R2 ;  /* 0x0000780201007387 */ /* 0x0001e20000100800 */
[----:B------:R-:W-:Y:S01]  /*07b0*/  CS2R R42, SRZ ;  /* 0x00000000002a7805 */ /* 0x000fe2000001ff00 */
[----:B------:R-:W-:Y:S01]  /*07c0*/  CS2R R4, SRZ ;  /* 0x0000000000047805 */ /* 0x000fe2000001ff00 */
[----:B------:R-:W-:Y:S01]  /*07d0*/  CS2R R30, SRZ ;  /* 0x00000000001e7805 */ /* 0x000fe2000001ff00 */
[----:B0-----:R-:W-:Y:S01]  /*07e0*/  CS2R R2, SRZ ;  /* 0x0000000000027805 */ /* 0x001fe2000001ff00 */
[----:B------:R-:W-:Y:S05]  /*07f0*/  BRA `(.L_x_1) ;  /* 0x00004d8000007947 */ /* 0x000fea0003800000 */
.L_x_0:
[----:B0-----:R-:W-:Y:S01]  /*0800*/  IABS R4, c[0x0][0x17c] ;  /* 0x00005f0000047a13 */ /* 0x001fe20000000000 */
[----:B------:R-:W-:Y:S01]  /*0810*/  IMAD.SHL.U32 R59, R56, 0x2, RZ ;  /* 0x00000002383b7824 */ /* 0x000fe200078e00ff */
[----:B------:R-:W-:Y:S01]  /*0820*/  IABS R6, c[0x0][0x178] ;  /* 0x00005e0000067a13 */ /* 0x000fe20000000000 */
[----:B------:R-:W-:Y:S01]  /*0830*/  CS2R R40, SRZ ;  /* 0x0000000000287805 */ /* 0x000fe2000001ff00 */
[----:B------:R-:W0:Y:S01]  /*0840*/  I2F.RP R11, R4 ;  /* 0x00000004000b7306 */ /* 0x000e220000209400 */
[----:B------:R-:W-:Y:S01]  /*0850*/  SHF.R.U32.HI R7, RZ, 0x7, R56 ;  /* 0x00000007ff077819 */ /* 0x000fe20000011638 */
[----:B------:R-:W-:Y:S01]  /*0860*/  STL [R1+0x78], R59 ;  /* 0x0000783b01007387 */ /* 0x000fe20000100800 */
[----:B------:R-:W-:Y:S01]  /*0870*/  SHF.R.S32.HI R2, RZ, 0x1f, R5 ;  /* 0x0000001fff027819 */ /* 0x000fe20000011405 */
[----:B------:R-:W-:Y:S01]  /*0880*/  CS2R R42, SRZ ;  /* 0x00000000002a7805 */ /* 0x000fe2000001ff00 */
[----:B------:R-:W-:-:S02]  /*0890*/  SGXT.U32 R7, R7, 0x2 ;  /* 0x000000020707781a */ /* 0x000fc40000000000 */
[----:B------:R-:W-:Y:S01]  /*08a0*/  LEA.HI R5, R2, R5, RZ, 0x7 ;  /* 0x0000000502057211 */ /* 0x000fe200078f38ff */
[----:B------:R-:W1:Y:S01]  /*08b0*/  I2F.RP R10, R6 ;  /* 0x00000006000a7306 */ /* 0x000e620000209400 */
[----:B------:R-:W-:Y:S01]  /*08c0*/  LOP3.LUT R7, R12, R7, RZ, 0xfc, !PT ;  /* 0x000000070c077212 */ /* 0x000fe200078efcff */
[----:B------:R-:W-:Y:S01]  /*08d0*/  IMAD.MOV.U32 R2, RZ, RZ, RZ ;  /* 0x000000ffff027224 */ /* 0x000fe200078e00ff */
[----:B------:R-:W-:Y:S02]  /*08e0*/  LOP3.LUT P0, RZ, R56, 0x100, RZ, 0xc0, !PT ;  /* 0x0000010038ff7812 */ /* 0x000fe4000780c0ff */
[C---:B------:R-:W-:Y:S02]  /*08f0*/  LOP3.LUT R24, R7.reuse, 0x28, RZ, 0xfc, !PT ;  /* 0x0000002807187812 */ /* 0x040fe400078efcff */
[----:B------:R-:W-:Y:S01]  /*0900*/  LOP3.LUT R26, R7, 0x24, RZ, 0xfc, !PT ;  /* 0x00000024071a7812 */ /* 0x000fe200078efcff */
[----:B0-----:R-:W0:Y:S01]  /*0910*/  MUFU.RCP R11, R11 ;  /* 0x0000000b000b7308 */ /* 0x001e220000001000 */
[----:B------:R-:W-:-:S02]  /*0920*/  IABS R20, R24 ;  /* 0x0000001800147213 */ /* 0x000fc40000000000 */
[----:B------:R-:W-:Y:S02]  /*0930*/  IABS R22, R26 ;  /* 0x0000001a00167213 */ /* 0x000fe40000000000 */
[C---:B------:R-:W-:Y:S02]  /*0940*/  LOP3.LUT R28, R7.reuse, 0x1c, RZ, 0xfc, !PT ;  /* 0x0000001c071c7812 */ /* 0x040fe400078efcff */
[C---:B------:R-:W-:Y:S01]  /*0950*/  LOP3.LUT R30, R7.reuse, 0x8, RZ, 0xfc, !PT ;  /* 0x00000008071e7812 */ /* 0x040fe200078efcff */
[----:B-1----:R-:W1:Y:S01]  /*0960*/  MUFU.RCP R10, R10 ;  /* 0x0000000a000a7308 */ /* 0x002e620000001000 */
[----:B------:R-:W-:Y:S02]  /*0970*/  IABS R25, R28 ;  /* 0x0000001c00197213 */ /* 0x000fe40000000000 */
[----:B------:R-:W-:Y:S02]  /*0980*/  LOP3.LUT R32, R7, 0x4, RZ, 0xfc, !PT ;  /* 0x0000000407207812 */ /* 0x000fe400078efcff */
[----:B------:R-:W-:-:S02]  /*0990*/  IABS R39, R7 ;  /* 0x0000000700277213 */ /* 0x000fc40000000000 */
[----:B------:R-:W-:Y:S02]  /*09a0*/  IABS R35, R30 ;  /* 0x0000001e00237213 */ /* 0x000fe40000000000 */
[----:B0-----:R-:W-:Y:S02]  /*09b0*/  IADD3 R3, R11, 0xffffffe, RZ ;  /* 0x0ffffffe0b037810 */ /* 0x001fe40007ffe0ff */
[C---:B------:R-:W-:Y:S02]  /*09c0*/  LOP3.LUT R11, R7.reuse, 0x38, RZ, 0xfc, !PT ;  /* 0x00000038070b7812 */ /* 0x040fe400078efcff */
[----:B------:R-:W-:Y:S02]  /*09d0*/  IABS R37, R32 ;  /* 0x0000002000257213 */ /* 0x000fe40000000000 */
[----:B------:R-:W0:Y:S01]  /*09e0*/  F2I.FTZ.U32.TRUNC.NTZ R3, R3 ;  /* 0x0000000300037305 */ /* 0x000e22000021f000 */
[----:B-1----:R-:W-:Y:S02]  /*09f0*/  IADD3 R9, R10, 0xffffffe, RZ ;  /* 0x0ffffffe0a097810 */ /* 0x002fe40007ffe0ff */
[----:B------:R-:W-:-:S02]  /*0a00*/  LOP3.LUT R10, R7, 0x3c, RZ, 0xfc, !PT ;  /* 0x0000003c070a7812 */ /* 0x000fc400078efcff */
[----:B------:R-:W-:Y:S02]  /*0a10*/  IABS R16, R11 ;  /* 0x0000000b00107213 */ /* 0x000fe40000000000 */
[----:B------:R-:W-:Y:S01]  /*0a20*/  IABS R14, R10 ;  /* 0x0000000a000e7213 */ /* 0x000fe20000000000 */
[----:B------:R-:W1:Y:S01]  /*0a30*/  F2I.FTZ.U32.TRUNC.NTZ R9, R9 ;  /* 0x0000000900097305 */ /* 0x000e62000021f000 */
[----:B------:R-:W-:Y:S02]  /*0a40*/  ISETP.GE.AND P3, PT, R10, RZ, PT ;  /* 0x000000ff0a00720c */ /* 0x000fe40003f66270 */
[----:B------:R-:W-:Y:S02]  /*0a50*/  LOP3.LUT R10, R7, 0x34, RZ, 0xfc, !PT ;  /* 0x00000034070a7812 */ /* 0x000fe400078efcff */
[----:B------:R-:W-:Y:S02]  /*0a60*/  ISETP.GE.AND P4, PT, R11, RZ, PT ;  /* 0x000000ff0b00720c */ /* 0x000fe40003f86270 */
[----:B------:R-:W-:Y:S01]  /*0a70*/  IABS R75, R57 ;  /* 0x00000039004b7213 */ /* 0x000fe20000000000 */
[----:B0-----:R-:W-:Y:S01]  /*0a80*/  IMAD.MOV R13, RZ, RZ, -R3 ;  /* 0x000000ffff0d7224 */ /* 0x001fe200078e0a03 */
[----:B------:R-:W-:-:S02]  /*0a90*/  LOP3.LUT R108, RZ, c[0x0][0x17c], RZ, 0x33, !PT ;  /* 0x00005f00ff6c7a12 */ /* 0x000fc400078e33ff */
[C---:B------:R-:W-:Y:S01]  /*0aa0*/  LOP3.LUT R80, R0.reuse, 0x7c, RZ, 0xfc, !PT ;  /* 0x0000007c00507812 */ /* 0x040fe200078efcff */
[----:B------:R-:W-:Y:S01]  /*0ab0*/  IMAD R13, R13, R4, RZ ;  /* 0x000000040d0d7224 */ /* 0x000fe200078e02ff */
[C---:B------:R-:W-:Y:S02]  /*0ac0*/  LOP3.LUT R81, R0.reuse, 0x7e, RZ, 0xfc, !PT ;  /* 0x0000007e00517812 */ /* 0x040fe400078efcff */
[----:B------:R-:W-:Y:S01]  /*0ad0*/  LOP3.LUT R77, R0, 0x76, RZ, 0xfc, !PT ;  /* 0x00000076004d7812 */ /* 0x000fe200078efcff */
[----:B------:R-:W-:Y:S01]  /*0ae0*/  IMAD.HI.U32 R3, R3, R13, R2 ;  /* 0x0000000d03037227 */ /* 0x000fe200078e0002 */
[----:B------:R-:W-:Y:S02]  /*0af0*/  SEL R13, RZ, 0x210, !P0 ;  /* 0x00000210ff0d7807 */ /* 0x000fe40004000000 */
[----:B------:R-:W-:Y:S01]  /*0b00*/  ISETP.GE.AND P0, PT, R10, RZ, PT ;  /* 0x000000ff0a00720c */ /* 0x000fe20003f06270 */
[----:B------:R-:W-:Y:S01]  /*0b10*/  IMAD.SHL.U32 R2, R8, 0x2, RZ ;  /* 0x0000000208027824 */ /* 0x000fe200078e00ff */
[C---:B------:R-:W-:Y:S01]  /*0b20*/  LOP3.LUT R78, R0.reuse, 0x78, RZ, 0xfc, !PT ;  /* 0x00000078004e7812 */ /* 0x040fe200078efcff */
[----:B-1----:R-:W-:Y:S01]  /*0b30*/  IMAD.MOV R15, RZ, RZ, -R9 ;  /* 0x000000ffff0f7224 */ /* 0x002fe200078e0a09 */
[----:B------:R-:W-:Y:S01]  /*0b40*/  LOP3.LUT R73, R0, 0x70, RZ, 0xfc, !PT ;  /* 0x0000007000497812 */ /* 0x000fe200078efcff */
[----:B------:R-:W-:Y:S01]  /*0b50*/  IMAD.HI.U32 R8, R3, R14, RZ ;  /* 0x0000000e03087227 */ /* 0x000fe200078e00ff */
[----:B------:R-:W-:-:S02]  /*0b60*/  LOP3.LUT R2, R13, R2, RZ, 0x3c, !PT ;  /* 0x000000020d027212 */ /* 0x000fc400078e3cff */
[C---:B------:R-:W-:Y:S01]  /*0b70*/  LOP3.LUT R74, R0.reuse, 0x72, RZ, 0xfc, !PT ;  /* 0x00000072004a7812 */ /* 0x040fe200078efcff */
[----:B------:R-:W-:Y:S01]  /*0b80*/  IMAD R13, R15, R6, RZ ;  /* 0x000000060f0d7224 */ /* 0x000fe200078e02ff */
[C---:B------:R-:W-:Y:S01]  /*0b90*/  LOP3.LUT R70, R0.reuse, 0x6a, RZ, 0xfc, !PT ;  /* 0x0000006a00467812 */ /* 0x040fe200078efcff */
[----:B------:R-:W-:Y:S01]  /*0ba0*/  IMAD.MOV R15, RZ, RZ, -R8 ;  /* 0x000000ffff0f7224 */ /* 0x000fe200078e0a08 */
[C---:B------:R-:W-:Y:S01]  /*0bb0*/  LOP3.LUT R71, R0.reuse, 0x6c, RZ, 0xfc, !PT ;  /* 0x0000006c00477812 */ /* 0x040fe200078efcff */
[----:B------:R-:W-:Y:S01]  /*0bc0*/  IMAD.MOV.U32 R8, RZ, RZ, RZ ;  /* 0x000000ffff087224 */ /* 0x000fe200078e00ff */
[C---:B------:R-:W-:Y:S01]  /*0bd0*/  LOP3.LUT R67, R0.reuse, 0x64, RZ, 0xfc, !PT ;  /* 0x0000006400437812 */ /* 0x040fe200078efcff */
[----:B------:R-:W-:Y:S01]  /*0be0*/  IMAD.HI.U32 R12, R3, R16, RZ ;  /* 0x00000010030c7227 */ /* 0x000fe200078e00ff */
[C---:B------:R-:W-:Y:S02]  /*0bf0*/  LOP3.LUT R68, R0.reuse, 0x66, RZ, 0xfc, !PT ;  /* 0x0000006600447812 */ /* 0x040fe400078efcff */
[----:B------:R-:W-:Y:S01]  /*0c00*/  LOP3.LUT R64, R0, 0x5e, RZ, 0xfc, !PT ;  /* 0x0000005e00407812 */ /* 0x000fe200078efcff */
[----:B------:R-:W-:Y:S01]  /*0c10*/  IMAD.HI.U32 R8, R9, R13, R8 ;  /* 0x0000000d09087227 */ /* 0x000fe200078e0008 */
[----:B------:R-:W-:-:S02]  /*0c20*/  LOP3.LUT R13, R7, 0x2c, RZ, 0xfc, !PT ;  /* 0x0000002c070d7812 */ /* 0x000fc400078efcff */
[----:B------:R-:W-:Y:S01]  /*0c30*/  LOP3.LUT R65, R0, 0x60, RZ, 0xfc, !PT ;  /* 0x0000006000417812 */ /* 0x000fe200078efcff */
[----:B------:R-:W-:Y:S01]  /*0c40*/  IMAD R9, R4, R15, R14 ;  /* 0x0000000f04097224 */ /* 0x000fe200078e020e */
[----:B------:R-:W-:Y:S01]  /*0c50*/  IABS R14, R10 ;  /* 0x0000000a000e7213 */ /* 0x000fe20000000000 */
[----:B------:R-:W-:Y:S01]  /*0c60*/  IMAD.MOV R17, RZ, RZ, -R12 ;  /* 0x000000ffff117224 */ /* 0x000fe200078e0a0c */
[----:B------:R-:W-:Y:S01]  /*0c70*/  IABS R18, R13 ;  /* 0x0000000d00127213 */ /* 0x000fe20000000000 */
[----:B------:R-:W-:Y:S01]  /*0c80*/  IMAD.HI.U32 R8, R8, R75, RZ ;  /* 0x0000004b08087227 */ /* 0x000fe200078e00ff */
[C---:B------:R-:W-:Y:S02]  /*0c90*/  ISETP.GT.U32.AND P1, PT, R4.reuse, R9, PT ;  /* 0x000000090400720c */ /* 0x040fe40003f24070 */
[----:B------:R-:W-:Y:S01]  /*0ca0*/  ISETP.GE.AND P5, PT, R13, RZ, PT ;  /* 0x000000ff0d00720c */ /* 0x000fe20003fa6270 */
[----:B------:R-:W-:Y:S01]  /*0cb0*/  IMAD R11, R4, R17, R16 ;  /* 0x00000011040b7224 */ /* 0x000fe200078e0210 */
[----:B------:R-:W-:Y:S01]  /*0cc0*/  LOP3.LUT R12, R7, 0x30, RZ, 0xfc, !PT ;  /* 0x00000030070c7812 */ /* 0x000fe200078efcff */
[----:B------:R-:W-:Y:S01]  /*0cd0*/  IMAD.HI.U32 R10, R3, R14, RZ ;  /* 0x0000000e030a7227 */ /* 0x000fe200078e00ff */
[----:B------:R-:W-:-:S02]  /*0ce0*/  LOP3.LUT R61, R0, 0x58, RZ, 0xfc, !PT ;  /* 0x00000058003d7812 */ /* 0x000fc400078efcff */
[----:B------:R-:W-:Y:S01]  /*0cf0*/  ISETP.GT.U32.AND P6, PT, R4, R11, PT ;  /* 0x0000000b0400720c */ /* 0x000fe20003fc4070 */
[----:B------:R-:W-:Y:S01]  /*0d00*/  IMAD.HI.U32 R13, R3, R18, RZ ;  /* 0x00000012030d7227 */ /* 0x000fe200078e00ff */
[----:B------:R-:W-:Y:S02]  /*0d10*/  IABS R16, R12 ;  /* 0x0000000c00107213 */ /* 0x000fe40000000000 */
[----:B------:R-:W-:Y:S01]  /*0d20*/  ISETP.GE.AND P2, PT, R12, RZ, PT ;  /* 0x000000ff0c00720c */ /* 0x000fe20003f46270 */
[----:B------:R-:W-:Y:S01]  /*0d30*/  @!P1 IMAD.IADD R9, R9, 0x1, -R4 ;  /* 0x0000000109099824 */ /* 0x000fe200078e0a04 */
[C---:B------:R-:W-:Y:S01]  /*0d40*/  LOP3.LUT R62, R0.reuse, 0x5a, RZ, 0xfc, !PT ;  /* 0x0000005a003e7812 */ /* 0x040fe200078efcff */
[----:B------:R-:W-:Y:S01]  /*0d50*/  IMAD.MOV R15, RZ, RZ, -R10 ;  /* 0x000000ffff0f7224 */ /* 0x000fe200078e0a0a */
[----:B------:R-:W-:Y:S01]  /*0d60*/  LOP3.LUT R60, R0, 0x56, RZ, 0xfc, !PT ;  /* 0x00000056003c7812 */ /* 0x000fe200078efcff */
[----:B------:R-:W-:Y:S01]  /*0d70*/  IMAD.MOV R19, RZ, RZ, -R13 ;  /* 0x000000ffff137224 */ /* 0x000fe200078e0a0d */
[C---:B------:R-:W-:Y:S01]  /*0d80*/  ISETP.GT.U32.AND P1, PT, R4.reuse, R9, PT ;  /* 0x000000090400720c */ /* 0x040fe20003f24070 */
[----:B------:R-:W-:Y:S01]  /*0d90*/  IMAD R13, R4, R15, R14 ;  /* 0x0000000f040d7224 */ /* 0x000fe200078e020e */
[C---:B------:R-:W-:Y:S01]  /*0da0*/  LOP3.LUT R58, R0.reuse, 0x54, RZ, 0xfc, !PT ;  /* 0x00000054003a7812 */ /* 0x040fe200078efcff */
[----:B------:R-:W-:Y:S01]  /*0db0*/  @!P6 IMAD.IADD R11, R11, 0x1, -R4 ;  /* 0x000000010b0be824 */ /* 0x000fe200078e0a04 */
[C---:B------:R-:W-:Y:S01]  /*0dc0*/  LOP3.LUT R63, R0.reuse, 0x5c, RZ, 0xfc, !PT ;  /* 0x0000005c003f7812 */ /* 0x040fe200078efcff */
[----:B------:R-:W-:Y:S01]  /*0dd0*/  IMAD.HI.U32 R12, R3, R16, RZ ;  /* 0x00000010030c7227 */ /* 0x000fe200078e00ff */
[----:B------:R-:W-:-:S02]  /*0de0*/  LOP3.LUT R66, R0, 0x62, RZ, 0xfc, !PT ;  /* 0x0000006200427812 */ /* 0x000fc400078efcff */
[----:B------:R-:W-:Y:S01]  /*0df0*/  ISETP.GT.U32.AND P6, PT, R4, R11, PT ;  /* 0x0000000b0400720c */ /* 0x000fe20003fc4070 */
[----:B------:R-:W-:Y:S01]  /*0e00*/  IMAD.MOV R17, RZ, RZ, -R12 ;  /* 0x000000ffff117224 */ /* 0x000fe200078e0a0c */
[C---:B------:R-:W-:Y:S01]  /*0e10*/  LOP3.LUT R69, R0.reuse, 0x68, RZ, 0xfc, !PT ;  /* 0x0000006800457812 */ /* 0x040fe200078efcff */
[----:B------:R-:W-:Y:S01]  /*0e20*/  IMAD.HI.U32 R10, R3, R20, RZ ;  /* 0x00000014030a7227 */ /* 0x000fe200078e00ff */
[C---:B------:R-:W-:Y:S02]  /*0e30*/  LOP3.LUT R72, R0.reuse, 0x6e, RZ, 0xfc, !PT ;  /* 0x0000006e00487812 */ /* 0x040fe400078efcff */
[----:B------:R-:W-:Y:S01]  /*0e40*/  LOP3.LUT R76, R0, 0x74, RZ, 0xfc, !PT ;  /* 0x00000074004c7812 */ /* 0x000fe200078efcff */
[----:B------:R-:W-:Y:S01]  /*0e50*/  @!P1 IMAD.IADD R9, R9, 0x1, -R4 ;  /* 0x0000000109099824 */ /* 0x000fe200078e0a04 */
[C---:B------:R-:W-:Y:S01]  /*0e60*/  ISETP.GT.U32.AND P1, PT, R4.reuse, R13, PT ;  /* 0x0000000d0400720c */ /* 0x040fe20003f24070 */
[----:B------:R-:W-:Y:S01]  /*0e70*/  IMAD R15, R4, R17, R16 ;  /* 0x00000011040f7224 */ /* 0x000fe200078e0210 */
[C---:B------:R-:W-:Y:S01]  /*0e80*/  LOP3.LUT R16, R7.reuse, 0x14, RZ, 0xfc, !PT ;  /* 0x0000001407107812 */ /* 0x040fe200078efcff */
[----:B------:R-:W-:Y:S01]  /*0e90*/  IMAD.MOV R21, RZ, RZ, -R10 ;  /* 0x000000ffff157224 */ /* 0x000fe200078e0a0a */
[----:B------:R-:W-:Y:S01]  /*0ea0*/  LOP3.LUT R79, R0, 0x7a, RZ, 0xfc, !PT ;  /* 0x0000007a004f7812 */ /* 0x000fe200078efcff */
[C---:B------:R-:W-:Y:S01]  /*0eb0*/  IMAD R17, R4.reuse, R19, R18 ;  /* 0x0000001304117224 */ /* 0x040fe200078e0212 */
[----:B------:R-:W-:Y:S01]  /*0ec0*/  LOP3.LUT R18, R7, 0x10, RZ, 0xfc, !PT ;  /* 0x0000001007127812 */ /* 0x000fe200078efcff */
[----:B------:R-:W-:Y:S01]  /*0ed0*/  @!P6 IMAD.IADD R11, R11, 0x1, -R4 ;  /* 0x000000010b0be824 */ /* 0x000fe200078e0a04 */
[C---:B------:R-:W-:Y:S01]  /*0ee0*/  ISETP.GT.U32.AND P6, PT, R4.reuse, R15, PT ;  /* 0x0000000f0400720c */ /* 0x040fe20003fc4070 */
[C---:B------:R-:W-:Y:S01]  /*0ef0*/  IMAD R19, R4.reuse, R21, R20 ;  /* 0x0000001504137224 */ /* 0x040fe200078e0214 */
[----:B------:R-:W-:Y:S01]  /*0f00*/  LOP3.LUT R20, R7, 0x20, RZ, 0xfc, !PT ;  /* 0x0000002007147812 */ /* 0x000fe200078efcff */
[----:B------:R-:W-:Y:S01]  /*0f10*/  @!P4 IMAD.MOV R11, RZ, RZ, -R11 ;  /* 0x000000ffff0bc224 */ /* 0x000fe200078e0a0b */
[----:B------:R-:W-:Y:S01]  /*0f20*/  ISETP.GT.U32.AND P4, PT, R4, R17, PT ;  /* 0x000000110400720c */ /* 0x000fe20003f84070 */
[----:B------:R-:W-:Y:S01]  /*0f30*/  @!P1 IMAD.IADD R13, R13, 0x1, -R4 ;  /* 0x000000010d0d9824 */ /* 0x000fe200078e0a04 */
[----:B------:R-:W-:Y:S01]  /*0f40*/  IABS R31, R18 ;  /* 0x00000012001f7213 */ /* 0x000fe20000000000 */
[----:B------:R-:W-:Y:S01]  /*0f50*/  IMAD.HI.U32 R12, R3, R22, RZ ;  /* 0x00000016030c7227 */ /* 0x000fe200078e00ff */
[----:B------:R-:W-:-:S02]  /*0f60*/  IABS R29, R16 ;  /* 0x00000010001d7213 */ /* 0x000fc40000000000 */
[C---:B------:R-:W-:Y:S01]  /*0f70*/  ISETP.GT.U32.AND P1, PT, R4.reuse, R13, PT ;  /* 0x0000000d0400720c */ /* 0x040fe20003f24070 */
[----:B------:R-:W-:Y:S02]  /*0f80*/  IMAD.MOV R23, RZ, RZ, -R12 ;  /* 0x000000ffff177224 */ /* 0x000fe400078e0a0c */
[----:B------:R-:W-:Y:S02]  /*0f90*/  @!P6 IMAD.IADD R15, R15, 0x1, -R4 ;  /* 0x000000010f0fe824 */ /* 0x000fe400078e0a04 */
[C---:B------:R-:W-:Y:S01]  /*0fa0*/  IMAD R21, R4.reuse, R23, R22 ;  /* 0x0000001704157224 */ /* 0x040fe200078e0216 */
[----:B------:R-:W-:Y:S01]  /*0fb0*/  IABS R23, R20 ;  /* 0x0000001400177213 */ /* 0x000fe20000000000 */
[----:B------:R-:W-:Y:S01]  /*0fc0*/  @!P4 IMAD.IADD R17, R17, 0x1, -R4 ;  /* 0x000000011111c824 */ /* 0x000fe200078e0a04 */
[----:B------:R-:W-:Y:S01]  /*0fd0*/  LOP3.LUT R22, R7, 0x18, RZ, 0xfc, !PT ;  /* 0x0000001807167812 */ /* 0x000fe200078efcff */
[----:B------:R-:W-:Y:S01]  /*0fe0*/  IMAD.HI.U32 R12, R3, R25, RZ ;  /* 0x00000019030c7227 */ /* 0x000fe200078e00ff */
[----:B------:R-:W-:-:S02]  /*0ff0*/  ISETP.GT.U32.AND P6, PT, R4, R15, PT ;  /* 0x0000000f0400720c */ /* 0x000fc40003fc4070 */
[----:B------:R-:W-:Y:S01]  /*1000*/  IABS R27, R22 ;  /* 0x00000016001b7213 */ /* 0x000fe20000000000 */
[----:B------:R-:W-:Y:S01]  /*1010*/  @!P1 IMAD.IADD R13, R13, 0x1, -R4 ;  /* 0x000000010d0d9824 */ /* 0x000fe200078e0a04 */
[C---:B------:R-:W-:Y:S01]  /*1020*/  ISETP.GT.U32.AND P1, PT, R4.reuse, R19, PT ;  /* 0x000000130400720c */ /* 0x040fe20003f24070 */
[----:B------:R-:W-:Y:S01]  /*1030*/  IMAD.HI.U32 R10, R3, R23, RZ ;  /* 0x00000017030a7227 */ /* 0x000fe200078e00ff */
[----:B------:R-:W-:-:S03]  /*1040*/  ISETP.GT.U32.AND P4, PT, R4, R17, PT ;  /* 0x000000110400720c */ /* 0x000fc60003f84070 */
[----:B------:R-:W-:Y:S02]  /*1050*/  IMAD.MOV R10, RZ, RZ, -R10 ;  /* 0x000000ffff0a7224 */ /* 0x000fe400078e0a0a */
[----:B------:R-:W-:Y:S02]  /*1060*/  IMAD.MOV R12, RZ, RZ, -R12 ;  /* 0x000000ffff0c7224 */ /* 0x000fe400078e0a0c */
[----:B------:R-:W-:Y:S02]  /*1070*/  IMAD R23, R4, R10, R23 ;  /* 0x0000000a04177224 */ /* 0x000fe400078e0217 */
[----:B------:R-:W-:-:S04]  /*1080*/  IMAD.HI.U32 R14, R3, R31, RZ ;  /* 0x0000001f030e7227 */ /* 0x000fc800078e00ff */
[----:B------:R-:W-:Y:S02]  /*1090*/  @!P1 IMAD.IADD R19, R19, 0x1, -R4 ;  /* 0x0000000113139824 */ /* 0x000fe400078e0a04 */
[----:B------:R-:W-:-:S03]  /*10a0*/  IMAD.HI.U32 R10, R3, R27, RZ ;  /* 0x0000001b030a7227 */ /* 0x000fc600078e00ff */
[C---:B------:R-:W-:Y:S01]  /*10b0*/  ISETP.GT.U32.AND P1, PT, R4.reuse, R19, PT ;  /* 0x000000130400720c */ /* 0x040fe20003f24070 */
[----:B------:R-:W-:Y:S02]  /*10c0*/  IMAD R25, R4, R12, R25 ;  /* 0x0000000c04197224 */ /* 0x000fe400078e0219 */
[----:B------:R-:W-:-:S04]  /*10d0*/  IMAD.HI.U32 R12, R3, R29, RZ ;  /* 0x0000001d030c7227 */ /* 0x000fc800078e00ff */
[----:B------:R-:W-:Y:S02]  /*10e0*/  IMAD.MOV R14, RZ, RZ, -R14 ;  /* 0x000000ffff0e7224 */ /* 0x000fe400078e0a0e */
[----:B------:R-:W-:Y:S02]  /*10f0*/  IMAD.MOV R10, RZ, RZ, -R10 ;  /* 0x000000ffff0a7224 */ /* 0x000fe400078e0a0a */
[----:B------:R-:W-:Y:S02]  /*1100*/  IMAD.MOV R12, RZ, RZ, -R12 ;  /* 0x000000ffff0c7224 */ /* 0x000fe400078e0a0c */
[C---:B------:R-:W-:Y:S01]  /*1110*/  IMAD R31, R4.reuse, R14, R31 ;  /* 0x0000000e041f7224 */ /* 0x040fe200078e021f */
[----:B------:R-:W-:Y:S01]  /*1120*/  LOP3.LUT R14, R7, 0xc, RZ, 0xfc, !PT ;  /* 0x0000000c070e7812 */ /* 0x000fe200078efcff */
[C---:B------:R-:W-:Y:S02]  /*1130*/  IMAD R27, R4.reuse, R10, R27 ;  /* 0x0000000a041b7224 */ /* 0x040fe400078e021b */
[----:B------:R-:W-:Y:S01]  /*1140*/  @!P0 IMAD.MOV R13, RZ, RZ, -R13 ;  /* 0x000000ffff0d8224 */ /* 0x000fe200078e0a0d */
[C---:B------:R-:W-:Y:S01]  /*1150*/  ISETP.GT.U32.AND P0, PT, R4.reuse, R21, PT ;  /* 0x000000150400720c */ /* 0x040fe20003f04070 */
[--C-:B------:R-:W-:Y:S01]  /*1160*/  @!P6 IMAD.IADD R15, R15, 0x1, -R4.reuse ;  /* 0x000000010f0fe824 */ /* 0x100fe200078e0a04 */
[C---:B------:R-:W-:Y:S01]  /*1170*/  ISETP.GT.U32.AND P6, PT, R4.reuse, R23, PT ;  /* 0x000000170400720c */ /* 0x040fe20003fc4070 */
[--C-:B------:R-:W-:Y:S01]  /*1180*/  @!P4 IMAD.IADD R17, R17, 0x1, -R4.reuse ;  /* 0x000000011111c824 */ /* 0x100fe200078e0a04 */
[C---:B------:R-:W-:Y:S01]  /*1190*/  ISETP.GT.U32.AND P4, PT, R4.reuse, R25, PT ;  /* 0x000000190400720c */ /* 0x040fe20003f84070 */
[C---:B------:R-:W-:Y:S01]  /*11a0*/  IMAD R29, R4.reuse, R12, R29 ;  /* 0x0000000c041d7224 */ /* 0x040fe200078e021d */
[----:B------:R-:W-:Y:S01]  /*11b0*/  IABS R12, R14 ;  /* 0x0000000e000c7213 */ /* 0x000fe20000000000 */
[----:B------:R-:W-:Y:S01]  /*11c0*/  @!P1 IMAD.IADD R19, R19, 0x1, -R4 ;  /* 0x0000000113139824 */ /* 0x000fe200078e0a04 */
[----:B------:R-:W-:Y:S01]  /*11d0*/  ISETP.GT.U32.AND P1, PT, R4, R27, PT ;  /* 0x0000001b0400720c */ /* 0x000fe20003f24070 */
[----:B------:R-:W-:Y:S01]  /*11e0*/  @!P3 IMAD.MOV R9, RZ, RZ, -R9 ;  /* 0x000000ffff09b224 */ /* 0x000fe200078e0a09 */
[----:B------:R-:W-:Y:S01]  /*11f0*/  ISETP.GE.AND P3, PT, R7, RZ, PT ;  /* 0x000000ff0700720c */ /* 0x000fe20003f66270 */
[----:B------:R-:W-:-:S04]  /*1200*/  IMAD.HI.U32 R7, R3, R12, RZ ;  /* 0x0000000c03077227 */ /* 0x000fc800078e00ff */
[----:B------:R-:W-:Y:S02]  /*1210*/  IMAD.MOV R7, RZ, RZ, -R7 ;  /* 0x000000ffff077224 */ /* 0x000fe400078e0a07 */
[----:B------:R-:W-:-:S04]  /*1220*/  IMAD.HI.U32 R10, R3, R35, RZ ;  /* 0x00000023030a7227 */ /* 0x000fc800078e00ff */
[--C-:B------:R-:W-:Y:S01]  /*1230*/  @!P0 IMAD.IADD R21, R21, 0x1, -R4.reuse ;  /* 0x0000000115158824 */ /* 0x100fe200078e0a04 */
[C---:B------:R-:W-:Y:S01]  /*1240*/  ISETP.GT.U32.AND P0, PT, R4.reuse, R29, PT ;  /* 0x0000001d0400720c */ /* 0x040fe20003f04070 */
[--C-:B------:R-:W-:Y:S01]  /*1250*/  @!P6 IMAD.IADD R23, R23, 0x1, -R4.reuse ;  /* 0x000000011717e824 */ /* 0x100fe200078e0a04 */
[C---:B------:R-:W-:Y:S01]  /*1260*/  ISETP.GT.U32.AND P6, PT, R4.reuse, R31, PT ;  /* 0x0000001f0400720c */ /* 0x040fe20003fc4070 */
[----:B------:R-:W-:Y:S01]  /*1270*/  @!P4 IMAD.IADD R25, R25, 0x1, -R4 ;  /* 0x000000011919c824 */ /* 0x000fe200078e0a04 */
[C---:B------:R-:W-:Y:S01]  /*1280*/  ISETP.GT.U32.AND P4, PT, R4.reuse, R21, PT ;  /* 0x000000150400720c */ /* 0x040fe20003f84070 */
[C---:B------:R-:W-:Y:S02]  /*1290*/  IMAD R7, R4.reuse, R7, R12 ;  /* 0x0000000704077224 */ /* 0x040fe400078e020c */
[----:B------:R-:W-:Y:S02]  /*12a0*/  IMAD.MOV R12, RZ, RZ, -R10 ;  /* 0x000000ffff0c7224 */ /* 0x000fe400078e0a0a */
[----:B------:R-:W-:Y:S01]  /*12b0*/  @!P2 IMAD.MOV R15, RZ, RZ, -R15 ;  /* 0x000000ffff0fa224 */ /* 0x000fe200078e0a0f */
[C---:B------:R-:W-:Y:S01]  /*12c0*/  ISETP.GT.U32.AND P2, PT, R4.reuse, R23, PT ;  /* 0x000000170400720c */ /* 0x040fe20003f44070 */
[----:B------:R-:W-:Y:S01]  /*12d0*/  @!P1 IMAD.IADD R27, R27, 0x1, -R4 ;  /* 0x000000011b1b9824 */ /* 0x000fe200078e0a04 */
[----:B------:R-:W-:Y:S01]  /*12e0*/  ISETP.GT.U32.AND P1, PT, R4, R25, PT ;  /* 0x000000190400720c */ /* 0x000fe20003f24070 */
[----:B------:R-:W-:-:S04]  /*12f0*/  IMAD.HI.U32 R10, R3, R37, RZ ;  /* 0x00000025030a7227 */ /* 0x000fc800078e00ff */
[----:B------:R-:W-:-:S04]  /*1300*/  IMAD.HI.U32 R3, R3, R39, RZ ;  /* 0x0000002703037227 */ /* 0x000fc800078e00ff */
[----:B------:R-:W-:Y:S02]  /*1310*/  IMAD.MOV R3, RZ, RZ, -R3 ;  /* 0x000000ffff037224 */ /* 0x000fe400078e0a03 */
[C---:B------:R-:W-:Y:S02]  /*1320*/  IMAD R35, R4.reuse, R12, R35 ;  /* 0x0000000c04237224 */ /* 0x040fe400078e0223 */
[----:B------:R-:W-:Y:S01]  /*1330*/  IMAD R39, R4, R3, R39 ;  /* 0x0000000304277224 */ /* 0x000fe200078e0227 */
[----:B------:R-:W-:Y:S01]  /*1340*/  LOP3.LUT R3, R56, 0x7, RZ, 0xc0, !PT ;  /* 0x0000000738037812 */ /* 0x000fe200078ec0ff */
[--C-:B------:R-:W-:Y:S01]  /*1350*/  @!P0 IMAD.IADD R29, R29, 0x1, -R4.reuse ;  /* 0x000000011d1d8824 */ /* 0x100fe200078e0a04 */
[C---:B------:R-:W-:Y:S01]  /*1360*/  ISETP.GT.U32.AND P0, PT, R4.reuse, R27, PT ;  /* 0x0000001b0400720c */ /* 0x040fe20003f04070 */
[----:B------:R-:W-:Y:S02]  /*1370*/  @!P5 IMAD.MOV R17, RZ, RZ, -R17 ;  /* 0x000000ffff11d224 */ /* 0x000fe400078e0a11 */
[--C-:B------:R-:W-:Y:S01]  /*1380*/  @!P4 IMAD.IADD R21, R21, 0x1, -R4.reuse ;  /* 0x000000011515c824 */ /* 0x100fe200078e0a04 */
[C---:B------:R-:W-:Y:S01]  /*1390*/  ISETP.GT.U32.AND P5, PT, R4.reuse, R29, PT ;  /* 0x0000001d0400720c */ /* 0x040fe20003fa4070 */
[--C-:B------:R-:W-:Y:S01]  /*13a0*/  @!P2 IMAD.IADD R23, R23, 0x1, -R4.reuse ;  /* 0x000000011717a824 */ /* 0x100fe200078e0a04 */
[C---:B------:R-:W-:Y:S01]  /*13b0*/  ISETP.GT.U32.AND P4, PT, R4.reuse, R7, PT ;  /* 0x000000070400720c */ /* 0x040fe20003f84070 */
[----:B------:R-:W-:Y:S01]  /*13c0*/  @!P1 IMAD.IADD R25, R25, 0x1, -R4 ;  /* 0x0000000119199824 */ /* 0x000fe200078e0a04 */
[C---:B------:R-:W-:Y:S01]  /*13d0*/  ISETP.GT.U32.AND P2, PT, R4.reuse, R39, PT ;  /* 0x000000270400720c */ /* 0x040fe20003f44070 */
[----:B------:R-:W-:Y:S01]  /*13e0*/  IMAD.MOV R10, RZ, RZ, -R10 ;  /* 0x000000ffff0a7224 */ /* 0x000fe200078e0a0a */
[----:B------:R-:W-:Y:S01]  /*13f0*/  ISETP.GT.U32.AND P1, PT, R4, R35, PT ;  /* 0x000000230400720c */ /* 0x000fe20003f24070 */
[----:B------:R-:W-:-:S02]  /*1400*/  @!P6 IMAD.IADD R31, R31, 0x1, -R4 ;  /* 0x000000011f1fe824 */ /* 0x000fc400078e0a04 */
[C---:B------:R-:W-:Y:S01]  /*1410*/  IMAD R37, R4.reuse, R10, R37 ;  /* 0x0000000a04257224 */ /* 0x040fe200078e0225 */
[----:B------:R-:W-:Y:S01]  /*1420*/  SHF.R.U32.HI R10, RZ, 0x1, R56 ;  /* 0x00000001ff0a7819 */ /* 0x000fe20000011638 */
[----:B------:R-:W-:Y:S01]  /*1430*/  @!P0 IMAD.IADD R27, R27, 0x1, -R4 ;  /* 0x000000011b1b8824 */ /* 0x000fe200078e0a04 */
[C---:B------:R-:W-:Y:S01]  /*1440*/  ISETP.GT.U32.AND P6, PT, R4.reuse, R31, PT ;  /* 0x0000001f0400720c */ /* 0x040fe20003fc4070 */
[----:B------:R-:W-:Y:S01]  /*1450*/  IMAD.MOV R8, RZ, RZ, -R8 ;  /* 0x000000ffff087224 */ /* 0x000fe200078e0a08 */
[----:B------:R-:W-:Y:S01]  /*1460*/  ISETP.GT.U32.AND P0, PT, R4, R37, PT ;  /* 0x000000250400720c */ /* 0x000fe20003f04070 */
[--C-:B------:R-:W-:Y:S01]  /*1470*/  @!P5 IMAD.IADD R29, R29, 0x1, -R4.reuse ;  /* 0x000000011d1dd824 */ /* 0x100fe200078e0a04 */
[----:B------:R-:W-:Y:S01]  /*1480*/  ISETP.GE.AND P5, PT, R24, RZ, PT ;  /* 0x000000ff1800720c */ /* 0x000fe20003fa6270 */
[--C-:B------:R-:W-:Y:S01]  /*1490*/  @!P4 IMAD.IADD R7, R7, 0x1, -R4.reuse ;  /* 0x000000010707c824 */ /* 0x100fe200078e0a04 */
[----:B------:R-:W-:Y:S01]  /*14a0*/  ISETP.GE.AND P4, PT, R26, RZ, PT ;  /* 0x000000ff1a00720c */ /* 0x000fe20003f86270 */
[--C-:B------:R-:W-:Y:S01]  /*14b0*/  @!P2 IMAD.IADD R39, R39, 0x1, -R4.reuse ;  /* 0x000000012727a824 */ /* 0x100fe200078e0a04 */
[----:B------:R-:W-:Y:S01]  /*14c0*/  ISETP.GE.AND P2, PT, R20, RZ, PT ;  /* 0x000000ff1400720c */ /* 0x000fe20003f46270 */
[--C-:B------:R-:W-:Y:S01]  /*14d0*/  @!P1 IMAD.IADD R35, R35, 0x1, -R4.reuse ;  /* 0x0000000123239824 */ /* 0x100fe200078e0a04 */
[----:B------:R-:W-:Y:S01]  /*14e0*/  ISETP.GE.AND P1, PT, R28, RZ, PT ;  /* 0x000000ff1c00720c */ /* 0x000fe20003f26270 */
[----:B------:R-:W-:Y:S01]  /*14f0*/  IMAD R75, R6, R8, R75 ;  /* 0x00000008064b7224 */ /* 0x000fe200078e024b */
[----:B------:R-:W-:Y:S01]  /*1500*/  LOP3.LUT R10, R10, 0xe0, RZ, 0xc0, !PT ;  /* 0x000000e00a0a7812 */ /* 0x000fe200078ec0ff */
[--C-:B------:R-:W-:Y:S01]  /*1510*/  @!P6 IMAD.IADD R31, R31, 0x1, -R4.reuse ;  /* 0x000000011f1fe824 */ /* 0x100fe200078e0a04 */
[----:B------:R-:W-:Y:S01]  /*1520*/  LOP3.LUT R20, R0, 0x48, RZ, 0xfc, !PT ;  /* 0x0000004800147812 */ /* 0x000fe200078efcff */
[----:B------:R-:W-:Y:S01]  /*1530*/  @!P0 IMAD.IADD R37, R37, 0x1, -R4 ;  /* 0x0000000125258824 */ /* 0x000fe200078e0a04 */
[----:B------:R-:W-:Y:S01]  /*1540*/  ISETP.GT.U32.AND P6, PT, R6, R75, PT ;  /* 0x0000004b0600720c */ /* 0x000fe20003fc4070 */
[----:B------:R-:W-:Y:S01]  /*1550*/  @!P5 IMAD.MOV R19, RZ, RZ, -R19 ;  /* 0x000000ffff13d224 */ /* 0x000fe200078e0a13 */
[----:B------:R-:W-:Y:S01]  /*1560*/  ISETP.GE.AND P0, PT, R22, RZ, PT ;  /* 0x000000ff1600720c */ /* 0x000fe20003f06270 */
[----:B------:R-:W-:Y:S01]  /*1570*/  @!P4 IMAD.MOV R21, RZ, RZ, -R21 ;  /* 0x000000ffff15c224 */ /* 0x000fe200078e0a15 */
[C---:B------:R-:W-:Y:S01]  /*1580*/  ISETP.GT.U32.AND P5, PT, R4.reuse, R7, PT ;  /* 0x000000070400720c */ /* 0x040fe20003fa4070 */
[----:B------:R-:W-:Y:S01]  /*1590*/  @!P2 IMAD.MOV R23, RZ, RZ, -R23 ;  /* 0x000000ffff17a224 */ /* 0x000fe200078e0a17 */
[C---:B------:R-:W-:Y:S01]  /*15a0*/  ISETP.GT.U32.AND P4, PT, R4.reuse, R39, PT ;  /* 0x000000270400720c */ /* 0x040fe20003f84070 */
[----:B------:R-:W-:Y:S01]  /*15b0*/  @!P1 IMAD.MOV R25, RZ, RZ, -R25 ;  /* 0x000000ffff199224 */ /* 0x000fe200078e0a19 */
[C---:B------:R-:W-:Y:S01]  /*15c0*/  ISETP.GT.U32.AND P2, PT, R4.reuse, R35, PT ;  /* 0x000000230400720c */ /* 0x040fe20003f44070 */
[C---:B------:R-:W-:Y:S01]  /*15d0*/  IMAD R8, R3.reuse, 0x110, RZ ;  /* 0x0000011003087824 */ /* 0x040fe200078e02ff */
[----:B------:R-:W-:Y:S01]  /*15e0*/  ISETP.GT.U32.AND P1, PT, R4, R37, PT ;  /* 0x000000250400720c */ /* 0x000fe20003f24070 */
[----:B------:R-:W-:Y:S01]  /*15f0*/  IMAD R12, R3, 0x210, RZ ;  /* 0x00000210030c7824 */ /* 0x000fe200078e02ff */
[--C-:B------:R-:W-:Y:S01]  /*1600*/  LOP3.LUT R33, R10, 0x10, R59.reuse, 0xf8, !PT ;  /* 0x000000100a217812 */ /* 0x100fe200078ef83b */
[----:B------:R-:W-:Y:S01]  /*1610*/  @!P6 IMAD.IADD R75, R75, 0x1, -R6 ;  /* 0x000000014b4be824 */ /* 0x000fe200078e0a06 */
[----:B------:R-:W-:Y:S01]  /*1620*/  LOP3.LUT R8, R8, 0x30, R59, 0x78, !PT ;  /* 0x0000003008087812 */ /* 0x000fe200078e783b */
[----:B------:R-:W-:Y:S01]  /*1630*/  IMAD.SHL.U32 R3, R56, 0x40, RZ ;  /* 0x0000004038037824 */ /* 0x000fe200078e00ff */
[----:B------:R-:W-:Y:S01]  /*1640*/  ISETP.GE.AND P6, PT, R16, RZ, PT ;  /* 0x000000ff1000720c */ /* 0x000fe20003fc6270 */
[----:B------:R-:W-:Y:S01]  /*1650*/  @!P0 IMAD.MOV R27, RZ, RZ, -R27 ;  /* 0x000000ffff1b8224 */ /* 0x000fe200078e0a1b */
[----:B------:R-:W-:Y:S01]  /*1660*/  ISETP.GT.U32.AND P0, PT, R6, R75, PT ;  /* 0x0000004b0600720c */ /* 0x000fe20003f04070 */
[--C-:B------:R-:W-:Y:S01]  /*1670*/  @!P5 IMAD.IADD R7, R7, 0x1, -R4.reuse ;  /* 0x000000010707d824 */ /* 0x100fe200078e0a04 */
[----:B------:R-:W-:Y:S01]  /*1680*/  LOP3.LUT R3, R8, 0x800, R3, 0xf8, !PT ;  /* 0x0000080008037812 */ /* 0x000fe200078ef803 */
[----:B------:R-:W-:Y:S01]  /*1690*/  IMAD.SHL.U32 R8, R56, 0x100, RZ ;  /* 0x0000010038087824 */ /* 0x000fe200078e00ff */
[----:B------:R-:W-:Y:S01]  /*16a0*/  ISETP.GE.AND P5, PT, R18, RZ, PT ;  /* 0x000000ff1200720c */ /* 0x000fe20003fa6270 */
[--C-:B------:R-:W-:Y:S01]  /*16b0*/  @!P4 IMAD.IADD R39, R39, 0x1, -R4.reuse ;  /* 0x000000012727c824 */ /* 0x100fe200078e0a04 */
[----:B------:R-:W-:Y:S01]  /*16c0*/  ISETP.GE.AND P4, PT, R14, RZ, PT ;  /* 0x000000ff0e00720c */ /* 0x000fe20003f86270 */
[--C-:B------:R-:W-:Y:S01]  /*16d0*/  @!P2 IMAD.IADD R35, R35, 0x1, -R4.reuse ;  /* 0x000000012323a824 */ /* 0x100fe200078e0a04 */
[----:B------:R-:W-:Y:S01]  /*16e0*/  ISETP.GE.AND P2, PT, R30, RZ, PT ;  /* 0x000000ff1e00720c */ /* 0x000fe20003f46270 */
[----:B------:R-:W-:Y:S01]  /*16f0*/  @!P1 IMAD.IADD R37, R37, 0x1, -R4 ;  /* 0x0000000125259824 */ /* 0x000fe200078e0a04 */
[----:B------:R-:W-:Y:S01]  /*1700*/  ISETP.GE.AND P1, PT, R32, RZ, PT ;  /* 0x000000ff2000720c */ /* 0x000fe20003f26270 */
[----:B------:R-:W-:Y:S01]  /*1710*/  @!P6 IMAD.MOV R29, RZ, RZ, -R29 ;  /* 0x000000ffff1de224 */ /* 0x000fe200078e0a1d */
[----:B------:R-:W-:Y:S01]  /*1720*/  LOP3.LUT R33, R12, R33, RZ, 0x3c, !PT ;  /* 0x000000210c217212 */ /* 0x000fe200078e3cff */
[----:B------:R-:W-:Y:S01]  /*1730*/  @!P0 IMAD.IADD R75, R75, 0x1, -R6 ;  /* 0x000000014b4b8824 */ /* 0x000fe200078e0a06 */
[----:B------:R-:W-:Y:S01]  /*1740*/  LOP3.LUT R8, R8, 0x1000, RZ, 0xc0, !PT ;  /* 0x0000100008087812 */ /* 0x000fe200078ec0ff */
[----:B------:R-:W-:Y:S01]  /*1750*/  @!P3 IMAD.MOV R39, RZ, RZ, -R39 ;  /* 0x000000ffff27b224 */ /* 0x000fe200078e0a27 */
[----:B------:R-:W-:Y:S01]  /*1760*/  ISETP.NE.AND P0, PT, RZ, c[0x0][0x17c], PT ;  /* 0x00005f00ff007a0c */ /* 0x000fe20003f05270 */
[----:B------:R-:W-:Y:S01]  /*1770*/  @!P5 IMAD.MOV R31, RZ, RZ, -R31 ;  /* 0x000000ffff1fd224 */ /* 0x000fe200078e0a1f */
[----:B------:R-:W-:Y:S01]  /*1780*/  LOP3.LUT R22, R0, 0x4c, RZ, 0xfc, !PT ;  /* 0x0000004c00167812 */ /* 0x000fe200078efcff */
[----:B------:R-:W-:Y:S01]  /*1790*/  IMAD.IADD R4, R8, 0x1, R33 ;  /* 0x0000000108047824 */ /* 0x000fe200078e0221 */
[C---:B------:R-:W-:Y:S01]  /*17a0*/  SEL R12, R108.reuse, R9, !P0 ;  /* 0x000000096c0c7207 */ /* 0x040fe20004000000 */
[----:B------:R-:W-:Y:S01]  /*17b0*/  IMAD.MOV.U32 R33, RZ, RZ, R7 ;  /* 0x000000ffff217224 */ /* 0x000fe200078e0007 */
[C---:B------:R-:W-:Y:S01]  /*17c0*/  SEL R9, R108.reuse, R15, !P0 ;  /* 0x0000000f6c097207 */ /* 0x040fe20004000000 */
[----:B------:R-:W-:Y:S01]  /*17d0*/  @!P2 IMAD.MOV R35, RZ, RZ, -R35 ;  /* 0x000000ffff23a224 */ /* 0x000fe200078e0a23 */
[C---:B------:R-:W-:Y:S01]  /*17e0*/  SEL R11, R108.reuse, R11, !P0 ;  /* 0x0000000b6c0b7207 */ /* 0x040fe20004000000 */
[----:B------:R-:W-:Y:S01]  /*17f0*/  @!P4 IMAD.MOV R33, RZ, RZ, -R33 ;  /* 0x000000ffff21c224 */ /* 0x000fe200078e0a21 */
[C---:B------:R-:W-:Y:S01]  /*1800*/  SEL R10, R108.reuse, R13, !P0 ;  /* 0x0000000d6c0a7207 */ /* 0x040fe20004000000 */
[----:B------:R-:W-:Y:S01]  /*1810*/  @!P1 IMAD.MOV R37, RZ, RZ, -R37 ;  /* 0x000000ffff259224 */ /* 0x000fe200078e0a25 */
[----:B------:R-:W-:Y:S01]  /*1820*/  SEL R8, R108, R17, !P0 ;  /* 0x000000116c087207 */ /* 0x000fe20004000000 */
[----:B------:R-:W-:Y:S01]  /*1830*/  IMAD R15, R0, c[0x0][0x188], RZ ;  /* 0x00006200000f7a24 */ /* 0x000fe200078e02ff */
[C---:B------:R-:W-:Y:S01]  /*1840*/  SEL R7, R108.reuse, R19, !P0 ;  /* 0x000000136c077207 */ /* 0x040fe20004000000 */
[----:B------:R-:W-:Y:S01]  /*1850*/  IMAD R14, R97, c[0x0][0x188], RZ ;  /* 0x00006200610e7a24 */ /* 0x000fe200078e02ff */
[C---:B------:R-:W-:Y:S01]  /*1860*/  SEL R6, R108.reuse, R21, !P0 ;  /* 0x000000156c067207 */ /* 0x040fe20004000000 */
[----:B------:R-:W-:Y:S01]  /*1870*/  IMAD R15, R95, c[0x0][0x188], RZ ;  /* 0x000062005f0f7a24 */ /* 0x000fe200078e02ff */
[----:B------:R-:W-:Y:S01]  /*1880*/  SEL R124, R108, R23, !P0 ;  /* 0x000000176c7c7207 */ /* 0x000fe20004000000 */
[----:B------:R-:W-:Y:S01]  /*1890*/  IMAD R14, R94, c[0x0][0x188], RZ ;  /* 0x000062005e0e7a24 */ /* 0x000fe200078e02ff */
        /* <DEDUP_REMOVED lines=16> */
[----:B------:R-:W-:Y:S01]  /*19a0*/  ISETP.GE.AND P1, PT, R57, RZ, PT ;  /* 0x000000ff3900720c */ /* 0x000fe20003f26270 */
[----:B------:R-:W-:Y:S01]  /*19b0*/  IMAD R15, R54, c[0x0][0x188], RZ ;  /* 0x00006200360f7a24 */ /* 0x000fe200078e02ff */
[----:B------:R-:W-:Y:S01]  /*19c0*/  ISETP.NE.AND P0, PT, RZ, c[0x0][0x178], PT ;  /* 0x00005e00ff007a0c */ /* 0x000fe20003f05270 */
[----:B------:R-:W-:Y:S01]  /*19d0*/  IMAD R14, R53, c[0x0][0x188], RZ ;  /* 0x00006200350e7a24 */ /* 0x000fe200078e02ff */
[----:B------:R-:W-:Y:S01]  /*19e0*/  LOP3.LUT R13, R56, 0x180, RZ, 0xc0, !PT ;  /* 0x00000180380d7812 */ /* 0x000fe200078ec0ff */
[----:B------:R-:W-:Y:S01]  /*19f0*/  IMAD R15, R51, c[0x0][0x188], RZ ;  /* 0x00006200330f7a24 */ /* 0x000fe200078e02ff */
[----:B------:R-:W-:Y:S01]  /*1a00*/  LOP3.LUT R23, R0, 0x4e, RZ, 0xfc, !PT ;  /* 0x0000004e00177812 */ /* 0x000fe200078efcff */
[----:B------:R-:W-:Y:S01]  /*1a10*/  IMAD R14, R50, c[0x0][0x188], RZ ;  /* 0x00006200320e7a24 */ /* 0x000fe200078e02ff */
[----:B------:R-:W-:Y:S01]  /*1a20*/  SHF.R.U32.HI R13, RZ, 0x3, R13 ;  /* 0x00000003ff0d7819 */ /* 0x000fe2000001160d */
[----:B------:R-:W-:Y:S01]  /*1a30*/  IMAD R15, R48, c[0x0][0x188], RZ ;  /* 0x00006200300f7a24 */ /* 0x000fe200078e02ff */
[C---:B------:R-:W-:Y:S01]  /*1a40*/  LOP3.LUT R56, R0.reuse, 0x50, RZ, 0xfc, !PT ;  /* 0x0000005000387812 */ /* 0x040fe200078efcff */
[----:B------:R-:W-:Y:S01]  /*1a50*/  IMAD R14, R47, c[0x0][0x188], RZ ;  /* 0x000062002f0e7a24 */ /* 0x000fe200078e02ff */
[C---:B------:R-:W-:Y:S01]  /*1a60*/  LOP3.LUT R57, R0.reuse, 0x52, RZ, 0xfc, !PT ;  /* 0x0000005200397812 */ /* 0x040fe200078efcff */
[----:B------:R-:W-:Y:S01]  /*1a70*/  IMAD R15, R45, c[0x0][0x188], RZ ;  /* 0x000062002d0f7a24 */ /* 0x000fe200078e02ff */
[----:B------:R-:W-:Y:S01]  /*1a80*/  LOP3.LUT R21, R0, 0x4a, RZ, 0xfc, !PT ;  /* 0x0000004a00157812 */ /* 0x000fe200078efcff */
[----:B------:R-:W-:Y:S01]  /*1a90*/  IMAD R14, R44, c[0x0][0x188], RZ ;  /* 0x000062002c0e7a24 */ /* 0x000fe200078e02ff */
[----:B------:R-:W-:Y:S01]  /*1aa0*/  LOP3.LUT R17, R0, 0x42, RZ, 0xfc, !PT ;  /* 0x0000004200117812 */ /* 0x000fe200078efcff */
[----:B------:R-:W-:Y:S01]  /*1ab0*/  IMAD R15, R36, c[0x0][0x188], RZ ;  /* 0x00006200240f7a24 */ /* 0x000fe200078e02ff */
[----:B------:R-:W-:Y:S01]  /*1ac0*/  LOP3.LUT R18, R0, 0x44, RZ, 0xfc, !PT ;  /* 0x0000004400127812 */ /* 0x000fe200078efcff */
[----:B------:R-:W-:Y:S01]  /*1ad0*/  IMAD R14, R34, c[0x0][0x188], RZ ;  /* 0x00006200220e7a24 */ /* 0x000fe200078e02ff */
[C---:B------:R-:W-:Y:S01]  /*1ae0*/  LOP3.LUT R19, R0.reuse, 0x46, RZ, 0xfc, !PT ;  /* 0x0000004600137812 */ /* 0x040fe200078efcff */
[----:B------:R-:W-:Y:S01]  /*1af0*/  IMAD R15, R81, c[0x0][0x188], RZ ;  /* 0x00006200510f7a24 */ /* 0x000fe200078e02ff */
[----:B------:R-:W-:Y:S01]  /*1b00*/  LOP3.LUT R16, R0, 0x40, RZ, 0xfc, !PT ;  /* 0x0000004000107812 */ /* 0x000fe200078efcff */
[----:B------:R-:W-:Y:S01]  /*1b10*/  IMAD R14, R80, c[0x0][0x188], RZ ;  /* 0x00006200500e7a24 */ /* 0x000fe200078e02ff */
[----:B------:R-:W-:Y:S01]  /*1b20*/  CS2R R44, SRZ ;  /* 0x00000000002c7805 */ /* 0x000fe2000001ff00 */
        /* <DEDUP_REMOVED lines=14> */
[----:B------:R-:W-:-:S02]  /*1c10*/  IMAD R15, R68, c[0x0][0x188], RZ ;  /* 0x00006200440f7a24 */ /* 0x000fc400078e02ff */
[----:B------:R-:W-:Y:S02]  /*1c20*/  IMAD R14, R67, c[0x0][0x188], RZ ;  /* 0x00006200430e7a24 */ /* 0x000fe400078e02ff */
[----:B------:R-:W-:Y:S02]  /*1c30*/  IMAD R11, R11, c[0x0][0x190], RZ ;  /* 0x000064000b0b7a24 */ /* 0x000fe400078e02ff */
[----:B------:R-:W-:Y:S02]  /*1c40*/  IMAD R15, R65, c[0x0][0x188], RZ ;  /* 0x00006200410f7a24 */ /* 0x000fe400078e02ff */
[----:B------:R-:W-:Y:S02]  /*1c50*/  IMAD R14, R64, c[0x0][0x188], RZ ;  /* 0x00006200400e7a24 */ /* 0x000fe400078e02ff */
[----:B------:R-:W-:Y:S01]  /*1c60*/  @!P1 IMAD.MOV R75, RZ, RZ, -R75 ;  /* 0x000000ffff4b9224 */ /* 0x000fe200078e0a4b */
[----:B------:R-:W-:Y:S01]  /*1c70*/  @!P0 LOP3.LUT R75, RZ, c[0x0][0x178], RZ, 0x33, !PT ;  /* 0x00005e00ff4b8a12 */ /* 0x000fe200078e33ff */
[----:B------:R-:W-:-:S02]  /*1c80*/  IMAD R15, R62, c[0x0][0x188], RZ ;  /* 0x000062003e0f7a24 */ /* 0x000fc400078e02ff */
[----:B------:R-:W-:Y:S01]  /*1c90*/  IMAD R14, R61, c[0x0][0x188], RZ ;  /* 0x000062003d0e7a24 */ /* 0x000fe200078e02ff */
[----:B------:R-:W-:Y:S01]  /*1ca0*/  SHF.R.S32.HI R14, RZ, 0x7, R5 ;  /* 0x00000007ff0e7819 */ /* 0x000fe20000011405 */
[----:B------:R-:W-:Y:S01]  /*1cb0*/  IMAD R15, R60, c[0x0][0x188], RZ ;  /* 0x000062003c0f7a24 */ /* 0x000fe200078e02ff */
[----:B------:R-:W-:Y:S01]  /*1cc0*/  LOP3.LUT R5, R13, 0x3fe, R59, 0x78, !PT ;  /* 0x000003fe0d057812 */ /* 0x000fe200078e783b */
[----:B------:R-:W-:Y:S01]  /*1cd0*/  IMAD R10, R10, c[0x0][0x190], RZ ;  /* 0x000064000a0a7a24 */ /* 0x000fe200078e02ff */
[----:B------:R-:W-:Y:S01]  /*1ce0*/  LEA R15, P3, R12, c[0x0][0x168], 0x1 ;  /* 0x00005a000c0f7a11 */ /* 0x000fe200078608ff */
[----:B------:R-:W-:Y:S01]  /*1cf0*/  IMAD R9, R9, c[0x0][0x190], RZ ;  /* 0x0000640009097a24 */ /* 0x000fe200078e02ff */
[----:B------:R-:W-:Y:S01]  /*1d00*/  LEA R13, P4, R11, c[0x0][0x168], 0x1 ;  /* 0x00005a000b0d7a11 */ /* 0x000fe200078808ff */
[----:B------:R-:W-:Y:S01]  /*1d10*/  IMAD R8, R8, c[0x0][0x190], RZ ;  /* 0x0000640008087a24 */ /* 0x000fe200078e02ff */
[----:B------:R0:W-:Y:S01]  /*1d20*/  STL [R1+0x70], R14 ;  /* 0x0000700e01007387 */ /* 0x0001e20000100800 */
[----:B------:R-:W-:Y:S01]  /*1d30*/  IMAD R75, R75, c[0x0][0x184], RZ ;  /* 0x000061004b4b7a24 */ /* 0x000fe200078e02ff */
[----:B------:R-:W-:Y:S01]  /*1d40*/  LEA.HI.X.SX32 R12, R12, c[0x0][0x16c], 0x1, P3 ;  /* 0x00005b000c0c7a11 */ /* 0x000fe200018f0eff */
[----:B------:R-:W-:Y:S01]  /*1d50*/  IMAD R7, R7, c[0x0][0x190], RZ ;  /* 0x0000640007077a24 */ /* 0x000fe200078e02ff */
[----:B------:R1:W-:Y:S01]  /*1d60*/  STL [R1+0x6c], R15 ;  /* 0x00006c0f01007387 */ /* 0x0003e20000100800 */
[----:B------:R-:W-:Y:S01]  /*1d70*/  IMAD R6, R6, c[0x0][0x190], RZ ;  /* 0x0000640006067a24 */ /* 0x000fe200078e02ff */
[----:B------:R-:W-:Y:S01]  /*1d80*/  LEA R74, P2, R75, c[0x0][0x160], 0x1 ;  /* 0x000058004b4a7a11 */ /* 0x000fe200078408ff */
[----:B------:R-:W-:Y:S01]  /*1d90*/  IMAD R124, R124, c[0x0][0x190], RZ ;  /* 0x000064007c7c7a24 */ /* 0x000fe200078e02ff */
[----:B------:R2:W-:Y:S01]  /*1da0*/  STL [R1+0x64], R13 ;  /* 0x0000640d01007387 */ /* 0x0005e20000100800 */
[----:B------:R-:W-:Y:S01]  /*1db0*/  LEA.HI.X.SX32 R11, R11, c[0x0][0x16c], 0x1, P4 ;  /* 0x00005b000b0b7a11 */ /* 0x000fe200020f0eff */
[----:B------:R-:W-:Y:S01]  /*1dc0*/  IMAD R122, R122, c[0x0][0x190], RZ ;  /* 0x000064007a7a7a24 */ /* 0x000fe200078e02ff */
[----:B0-----:R-:W-:Y:S01]  /*1dd0*/  LEA R14, P5, R10, c[0x0][0x168], 0x1 ;  /* 0x00005a000a0e7a11 */ /* 0x001fe200078a08ff */
[----:B------:R-:W-:Y:S01]  /*1de0*/  IMAD R24, R96, c[0x0][0x188], RZ ;  /* 0x0000620060187a24 */ /* 0x000fe200078e02ff */
[----:B------:R-:W-:Y:S01]  /*1df0*/  LEA.HI.X.SX32 R75, R75, c[0x0][0x164], 0x1, P2 ;  /* 0x000059004b4b7a11 */ /* 0x000fe200010f0eff */
[----:B------:R-:W-:Y:S01]  /*1e00*/  IMAD R24, R93, c[0x0][0x188], RZ ;  /* 0x000062005d187a24 */ /* 0x000fe200078e02ff */
[C---:B-1----:R-:W-:Y:S01]  /*1e10*/  LEA R15, P6, R9.reuse, c[0x0][0x168], 0x1 ;  /* 0x00005a00090f7a11 */ /* 0x042fe200078c08ff */
[----:B------:R0:W-:Y:S01]  /*1e20*/  STL [R1+0x5c], R14 ;  /* 0x00005c0e01007387 */ /* 0x0001e20000100800 */
[----:B------:R-:W-:Y:S01]  /*1e30*/  LEA.HI.X.SX32 R10, R10, c[0x0][0x16c], 0x1, P5 ;  /* 0x00005b000a0a7a11 */ /* 0x000fe200028f0eff */
[----:B------:R-:W-:Y:S01]  /*1e40*/  IMAD R120, R120, c[0x0][0x190], RZ ;  /* 0x0000640078787a24 */ /* 0x000fe200078e02ff */
[----:B--2---:R-:W-:Y:S01]  /*1e50*/  LEA R13, P0, R8, c[0x0][0x168], 0x1 ;  /* 0x00005a00080d7a11 */ /* 0x004fe200078008ff */
[----:B------:R-:W-:Y:S01]  /*1e60*/  STL [R1+0x54], R15 ;  /* 0x0000540f01007387 */ /* 0x000fe20000100800 */
[----:B------:R-:W-:Y:S01]  /*1e70*/  LEA.HI.X.SX32 R9, R9, c[0x0][0x16c], 0x1, P6 ;  /* 0x00005b0009097a11 */ /* 0x000fe200030f0eff */
[----:B------:R-:W-:Y:S01]  /*1e80*/  IMAD R118, R118, c[0x0][0x190], RZ ;  /* 0x0000640076767a24 */ /* 0x000fe200078e02ff */
[----:B------:R-:W-:Y:S01]  /*1e90*/  LEA.HI.X.SX32 R8, R8, c[0x0][0x16c], 0x1, P0 ;  /* 0x00005b0008087a11 */ /* 0x000fe200000f0eff */
[----:B------:R1:W-:Y:S01]  /*1ea0*/  STL [R1+0x4c], R13 ;  /* 0x00004c0d01007387 */ /* 0x0003e20000100800 */
[----:B------:R-:W-:Y:S01]  /*1eb0*/  IMAD R116, R116, c[0x0][0x190], RZ ;  /* 0x0000640074747a24 */ /* 0x000fe200078e02ff */
[C---:B0-----:R-:W-:Y:S01]  /*1ec0*/  LEA R14, P1, R7.reuse, c[0x0][0x168], 0x1 ;  /* 0x00005a00070e7a11 */ /* 0x041fe200078208ff */
[----:B------:R-:W-:Y:S01]  /*1ed0*/  IMAD R114, R114, c[0x0][0x190], RZ ;  /* 0x0000640072727a24 */ /* 0x000fe200078e02ff */
[----:B------:R-:W-:Y:S01]  /*1ee0*/  LEA R125, P3, R124, c[0x0][0x168], 0x1 ;  /* 0x00005a007c7d7a11 */ /* 0x000fe200078608ff */
[----:B------:R-:W-:Y:S01]  /*1ef0*/  IMAD R112, R112, c[0x0][0x190], RZ ;  /* 0x0000640070707a24 */ /* 0x000fe200078e02ff */
[----:B------:R-:W-:Y:S01]  /*1f00*/  LEA.HI.X.SX32 R7, R7, c[0x0][0x16c], 0x1, P1 ;  /* 0x00005b0007077a11 */ /* 0x000fe200008f0eff */
[----:B------:R-:W-:Y:S01]  /*1f10*/  STL [R1+0x44], R14 ;  /* 0x0000440e01007387 */ /* 0x000fe20000100800 */
[----:B------:R-:W-:Y:S01]  /*1f20*/  IMAD R110, R110, c[0x0][0x190], RZ ;  /* 0x000064006e6e7a24 */ /* 0x000fe200078e02ff */
[----:B------:R-:W-:Y:S01]  /*1f30*/  LEA R123, P4, R122, c[0x0][0x168], 0x1 ;  /* 0x00005a007a7b7a11 */ /* 0x000fe200078808ff */
[----:B------:R-:W-:Y:S01]  /*1f40*/  IMAD R108, R108, c[0x0][0x190], RZ ;  /* 0x000064006c6c7a24 */ /* 0x000fe200078e02ff */
[----:B-1----:R-:W-:Y:S01]  /*1f50*/  LEA R13, P2, R6, c[0x0][0x168], 0x1 ;  /* 0x00005a00060d7a11 */ /* 0x002fe200078408ff */
[----:B------:R-:W-:Y:S01]  /*1f60*/  IMAD R24, R90, c[0x0][0x188], RZ ;  /* 0x000062005a187a24 */ /* 0x000fe200078e02ff */
[----:B------:R-:W-:Y:S01]  /*1f70*/  LEA.HI.X.SX32 R124, R124, c[0x0][0x16c], 0x1, P3 ;  /* 0x00005b007c7c7a11 */ /* 0x000fe200018f0eff */
[----:B------:R-:W-:Y:S01]  /*1f80*/  IMAD R24, R87, c[0x0][0x188], RZ ;  /* 0x0000620057187a24 */ /* 0x000fe200078e02ff */
[----:B------:R-:W-:Y:S01]  /*1f90*/  LEA.HI.X.SX32 R6, R6, c[0x0][0x16c], 0x1, P2 ;  /* 0x00005b0006067a11 */ /* 0x000fe200010f0eff */
[----:B------:R-:W-:Y:S01]  /*1fa0*/  STL [R1+0x4], R13 ;  /* 0x0000040d01007387 */ /* 0x000fe20000100800 */
[----:B------:R-:W-:Y:S01]  /*1fb0*/  IMAD R24, R84, c[0x0][0x188], RZ ;  /* 0x0000620054187a24 */ /* 0x000fe200078e02ff */
[----:B------:R-:W-:Y:S01]  /*1fc0*/  LEA.HI.X.SX32 R122, R122, c[0x0][0x16c], 0x1, P4 ;  /* 0x00005b007a7a7a11 */ /* 0x000fe200020f0eff */
[----:B------:R-:W-:Y:S01]  /*1fd0*/  IMAD R24, R55, c[0x0][0x188], RZ ;  /* 0x0000620037187a24 */ /* 0x000fe200078e02ff */
[----:B------:R-:W-:Y:S01]  /*1fe0*/  STL [R1+0x68], R12 ;  /* 0x0000680c01007387 */ /* 0x000fe20000100800 */
[----:B------:R-:W-:Y:S01]  /*1ff0*/  IMAD R24, R52, c[0x0][0x188], RZ ;  /* 0x0000620034187a24 */ /* 0x000fe200078e02ff */
[----:B------:R-:W-:Y:S01]  /*2000*/  LEA R121, P5, R120, c[0x0][0x168], 0x1 ;  /* 0x00005a0078797a11 */ /* 0x000fe200078a08ff */
[----:B------:R-:W-:Y:S01]  /*2010*/  IMAD R24, R49, c[0x0][0x188], RZ ;  /* 0x0000620031187a24 */ /* 0x000fe200078e02ff */
[----:B------:R-:W-:Y:S01]  /*2020*/  STL [R1+0x60], R11 ;  /* 0x0000600b01007387 */ /* 0x000fe20000100800 */
[----:B------:R-:W-:Y:S01]  /*2030*/  LEA R119, P6, R118, c[0x0][0x168], 0x1 ;  /* 0x00005a0076777a11 */ /* 0x000fe200078c08ff */
[----:B------:R-:W-:Y:S01]  /*2040*/  IMAD R24, R46, c[0x0][0x188], RZ ;  /* 0x000062002e187a24 */ /* 0x000fe200078e02ff */
[----:B------:R-:W-:Y:S01]  /*2050*/  LEA R117, P0, R116, c[0x0][0x168], 0x1 ;  /* 0x00005a0074757a11 */ /* 0x000fe200078008ff */
[----:B------:R-:W-:Y:S01]  /*2060*/  STL [R1+0x58], R10 ;  /* 0x0000580a01007387 */ /* 0x000fe20000100800 */
[----:B------:R-:W-:Y:S01]  /*2070*/  LEA R115, P1, R114, c[0x0][0x168], 0x1 ;  /* 0x00005a0072737a11 */ /* 0x000fe200078208ff */
[----:B------:R-:W-:Y:S01]  /*2080*/  IMAD R24, R38, c[0x0][0x188], RZ ;  /* 0x0000620026187a24 */ /* 0x000fe200078e02ff */
[----:B------:R-:W-:Y:S01]  /*2090*/  LEA R113, P2, R112, c[0x0][0x168], 0x1 ;  /* 0x00005a0070717a11 */ /* 0x000fe200078408ff */
[----:B------:R-:W-:Y:S01]  /*20a0*/  STL [R1+0x50], R9 ;  /* 0x0000500901007387 */ /* 0x000fe20000100800 */
[----:B------:R-:W-:Y:S01]  /*20b0*/  LEA R111, P3, R110, c[0x0][0x168], 0x1 ;  /* 0x00005a006e6f7a11 */ /* 0x000fe200078608ff */
[----:B------:R-:W-:Y:S01]  /*20c0*/  CS2R R46, SRZ ;  /* 0x00000000002e7805 */ /* 0x000fe2000001ff00 */
[----:B------:R-:W-:Y:S01]  /*20d0*/  LEA R109, P4, R108, c[0x0][0x168], 0x1 ;  /* 0x00005a006c6d7a11 */ /* 0x000fe200078808ff */
[----:B------:R0:W-:Y:S01]  /*20e0*/  STL [R1+0x48], R8 ;  /* 0x0000480801007387 */ /* 0x0001e20000100800 */
[----:B------:R-:W-:Y:S01]  /*20f0*/  CS2R R52, SRZ ;  /* 0x0000000000347805 */ /* 0x000fe2000001ff00 */
[----:B------:R-:W-:Y:S01]  /*2100*/  CS2R R54, SRZ ;  /* 0x0000000000367805 */ /* 0x000fe2000001ff00 */
[----:B------:R-:W-:Y:S01]  /*2110*/  CS2R R24, SRZ ;  /* 0x0000000000187805 */ /* 0x000fe2000001ff00 */
[----:B------:R1:W-:Y:S01]  /*2120*/  STL [R1+0x40], R7 ;  /* 0x0000400701007387 */ /* 0x0003e20000100800 */
[----:B------:R-:W-:Y:S01]  /*2130*/  CS2R R38, SRZ ;  /* 0x0000000000267805 */ /* 0x000fe2000001ff00 */
[----:B------:R-:W-:Y:S01]  /*2140*/  CS2R R48, SRZ ;  /* 0x0000000000307805 */ /* 0x000fe2000001ff00 */
[----:B------:R-:W-:Y:S01]  /*2150*/  IMAD R79, R79, c[0x0][0x188], RZ ;  /* 0x000062004f4f7a24 */ /* 0x000fe200078e02ff */
[----:B------:R2:W-:Y:S01]  /*2160*/  STL [R1], R6 ;  /* 0x0000000601007387 */ /* 0x0005e20000100800 */
[----:B------:R-:W-:Y:S01]  /*2170*/  IMAD R76, R76, c[0x0][0x188], RZ ;  /* 0x000062004c4c7a24 */ /* 0x000fe200078e02ff */
[----:B------:R-:W-:Y:S01]  /*2180*/  LEA.HI.X.SX32 R120, R120, c[0x0][0x16c], 0x1, P5 ;  /* 0x00005b0078787a11 */ /* 0x000fe200028f0eff */
[----:B0-----:R-:W-:Y:S01]  /*2190*/  IMAD R8, R57, c[0x0][0x188], RZ ;  /* 0x0000620039087a24 */ /* 0x001fe200078e02ff */
[----:B------:R-:W-:Y:S01]  /*21a0*/  LEA.HI.X.SX32 R118, R118, c[0x0][0x16c], 0x1, P6 ;  /* 0x00005b0076767a11 */ /* 0x000fe200030f0eff */
[----:B------:R-:W-:Y:S01]  /*21b0*/  IMAD R8, R22, c[0x0][0x188], RZ ;  /* 0x0000620016087a24 */ /* 0x000fe200078e02ff */
[----:B------:R-:W-:Y:S01]  /*21c0*/  LEA.HI.X.SX32 R116, R116, c[0x0][0x16c], 0x1, P0 ;  /* 0x00005b0074747a11 */ /* 0x000fe200000f0eff */
[----:B-1----:R-:W-:Y:S01]  /*21d0*/  IMAD R7, R56, c[0x0][0x188], RZ ;  /* 0x0000620038077a24 */ /* 0x002fe200078e02ff */
[----:B------:R-:W-:Y:S01]  /*21e0*/  LEA.HI.X.SX32 R114, R114, c[0x0][0x16c], 0x1, P1 ;  /* 0x00005b0072727a11 */ /* 0x000fe200008f0eff */
[----:B------:R-:W-:Y:S01]  /*21f0*/  IMAD R7, R21, c[0x0][0x188], RZ ;  /* 0x0000620015077a24 */ /* 0x000fe200078e02ff */
[----:B------:R-:W-:Y:S01]  /*2200*/  LEA.HI.X.SX32 R112, R112, c[0x0][0x16c], 0x1, P2 ;  /* 0x00005b0070707a11 */ /* 0x000fe200010f0eff */
[----:B--2---:R-:W-:Y:S01]  /*2210*/  IMAD R6, R58, c[0x0][0x188], RZ ;  /* 0x000062003a067a24 */ /* 0x004fe200078e02ff */
[----:B------:R-:W-:Y:S01]  /*2220*/  LEA.HI.X.SX32 R110, R110, c[0x0][0x16c], 0x1, P3 ;  /* 0x00005b006e6e7a11 */ /* 0x000fe200018f0eff */
[----:B------:R-:W-:Y:S01]  /*2230*/  IMAD R6, R23, c[0x0][0x188], RZ ;  /* 0x0000620017067a24 */ /* 0x000fe200078e02ff */
[----:B------:R-:W-:Y:S01]  /*2240*/  LEA.HI.X.SX32 R108, R108, c[0x0][0x16c], 0x1, P4 ;  /* 0x00005b006c6c7a11 */ /* 0x000fe200020f0eff */
[----:B------:R-:W-:-:S02]  /*2250*/  IMAD R6, R20, c[0x0][0x188], RZ ;  /* 0x0000620014067a24 */ /* 0x000fc400078e02ff */
[----:B------:R-:W-:Y:S02]  /*2260*/  IMAD R8, R19, c[0x0][0x188], RZ ;  /* 0x0000620013087a24 */ /* 0x000fe400078e02ff */
        /* <DEDUP_REMOVED lines=9> */
[----:B------:R-:W-:Y:S01]  /*2300*/  LOP3.LUT R6, R3, 0x40, RZ, 0x3c, !PT ;  /* 0x0000004003067812 */ /* 0x000fe200078e3cff */
[----:B------:R-:W-:-:S02]  /*2310*/  IMAD R66, R66, c[0x0][0x188], RZ ;  /* 0x0000620042427a24 */ /* 0x000fc400078e02ff */
[----:B------:R-:W-:Y:S02]  /*2320*/  IMAD R63, R63, c[0x0][0x188], RZ ;  /* 0x000062003f3f7a24 */ /* 0x000fe400078e02ff */
.L_x_3:
[C---:B------:R-:W-:Y:S01]  /*2330*/  LOP3.LUT R8, R0.reuse, 0x8, RZ, 0xfc, !PT ;  /* 0x0000000800087812 */ /* 0x040fe200078efcff */
[----:B------:R0:W-:Y:S01]  /*2340*/  STL.64 [R1+0x98], R50 ;  /* 0x0000983201007387 */ /* 0x0001e20000100a00 */
[C---:B------:R-:W-:Y:S02]  /*2350*/  ISETP.GE.AND P0, PT, R0.reuse, UR4, PT ;  /* 0x0000000400007c0c */ /* 0x040fe4000bf06270 */
[----:B------:R-:W-:Y:S02]  /*2360*/  LOP3.LUT R9, R0, 0x6, RZ, 0xfc, !PT ;  /* 0x0000000600097812 */ /* 0x000fe400078efcff */
[----:B------:R-:W-:Y:S01]  /*2370*/  ISETP.GE.AND P4, PT, R8, UR4, PT ;  /* 0x0000000408007c0c */ /* 0x000fe2000bf86270 */
[C---:B------:R-:W-:Y:S01]  /*2380*/  IMAD R8, R0.reuse, c[0x0][0x188], RZ ;  /* 0x0000620000087a24 */ /* 0x040fe200078e02ff */
[----:B------:R-:W-:Y:S02]  /*2390*/  LOP3.LUT R20, R0, 0x8, RZ, 0xfc, !PT ;  /* 0x0000000800147812 */ /* 0x000fe400078efcff */
[----:B------:R-:W-:Y:S01]  /*23a0*/  ISETP.GE.AND P3, PT, R9, UR4, PT ;  /* 0x0000000409007c0c */ /* 0x000fe2000bf66270 */
[----:B------:R-:W-:Y:S01]  /*23b0*/  IMAD.WIDE R8, R8, 0x2, R74 ;  /* 0x0000000208087825 */ /* 0x000fe200078e024a */
[----:B------:R-:W-:-:S02]  /*23c0*/  PRMT R17, RZ, 0x7610, R17 ;  /* 0x00007610ff117816 */ /* 0x000fc40000000011 */
[----:B------:R-:W-:Y:S01]  /*23d0*/  LOP3.LUT R22, R0, 0xa, RZ, 0xfc, !PT ;  /* 0x0000000a00167812 */ /* 0x000fe200078efcff */
[----:B------:R-:W-:Y:S01]  /*23e0*/  IMAD R20, R20, c[0x0][0x188], RZ ;  /* 0x0000620014147a24 */ /* 0x000fe200078e02ff */
[----:B------:R-:W-:Y:S02]  /*23f0*/  PRMT R12, RZ, 0x7610, R12 ;  /* 0x00007610ff0c7816 */ /* 0x000fe4000000000c */
[----:B------:R1:W2:Y:S01]  /*2400*/  @!P0 LDG.E.U16 R17, [R8.64] ;  /* 0x0000000608118981 */ /* 0x0002a2000c1e1500 */
[----:B------:R-:W-:Y:S01]  /*2410*/  IMAD.WIDE R20, R20, 0x2, R74 ;  /* 0x0000000214147825 */ /* 0x000fe200078e024a */
[----:B------:R-:W-:Y:S02]  /*2420*/  ISETP.GE.AND P0, PT, R22, UR4, PT ;  /* 0x0000000416007c0c */ /* 0x000fe4000bf06270 */
[C---:B------:R-:W-:Y:S02]  /*2430*/  LOP3.LUT R22, R0.reuse, 0x12, RZ, 0xfc, !PT ;  /* 0x0000001200167812 */ /* 0x040fe400078efcff */
[----:B------:R3:W4:Y:S01]  /*2440*/  @!P4 LDG.E.U16 R12, [R20.64] ;  /* 0x00000006140cc981 */ /* 0x000722000c1e1500 */
[----:B------:R-:W-:-:S02]  /*2450*/  LOP3.LUT R10, R0, 0x4, RZ, 0xfc, !PT ;  /* 0x00000004000a7812 */ /* 0x000fc400078efcff */
[----:B------:R-:W-:Y:S02]  /*2460*/  ISETP.GE.AND P4, PT, R22, UR4, PT ;  /* 0x0000000416007c0c */ /* 0x000fe4000bf86270 */
[C---:B------:R-:W-:Y:S02]  /*2470*/  LOP3.LUT R22, R0.reuse, 0xa, RZ, 0xfc, !PT ;  /* 0x0000000a00167812 */ /* 0x040fe400078efcff */
[----:B------:R-:W-:Y:S02]  /*2480*/  LOP3.LUT R14, R0, 0x4, RZ, 0xfc, !PT ;  /* 0x00000004000e7812 */ /* 0x000fe400078efcff */
[----:B------:R-:W-:Y:S01]  /*2490*/  ISETP.GE.AND P2, PT, R10, UR4, PT ;  /* 0x000000040a007c0c */ /* 0x000fe2000bf46270 */
[----:B------:R-:W-:Y:S01]  /*24a0*/  IMAD R22, R22, c[0x0][0x188], RZ ;  /* 0x0000620016167a24 */ /* 0x000fe200078e02ff */
[----:B------:R-:W-:Y:S01]  /*24b0*/  LOP3.LUT R18, R0, 0x6, RZ, 0xfc, !PT ;  /* 0x0000000600127812 */ /* 0x000fe200078efcff */
[----:B------:R-:W-:Y:S01]  /*24c0*/  IMAD R14, R14, c[0x0][0x188], RZ ;  /* 0x000062000e0e7a24 */ /* 0x000fe200078e02ff */
[----:B------:R-:W-:Y:S01]  /*24d0*/  PRMT R60, RZ, 0x7610, R60 ;  /* 0x00007610ff3c7816 */ /* 0x000fe2000000003c */
[----:B-1----:R-:W-:Y:S01]  /*24e0*/  IMAD.WIDE R8, R22, 0x2, R74 ;  /* 0x0000000216087825 */ /* 0x002fe200078e024a */
[----:B------:R-:W-:-:S02]  /*24f0*/  LOP3.LUT R22, R0, 0x12, RZ, 0xfc, !PT ;  /* 0x0000001200167812 */ /* 0x000fc400078efcff */
[----:B------:R-:W-:Y:S01]  /*2500*/  PRMT R70, RZ, 0x7610, R70 ;  /* 0x00007610ff467816 */ /* 0x000fe20000000046 */
[----:B------:R-:W-:Y:S01]  /*2510*/  IMAD R18, R18, c[0x0][0x188], RZ ;  /* 0x0000620012127a24 */ /* 0x000fe200078e02ff */
[----:B------:R-:W-:Y:S01]  /*2520*/  PRMT R59, RZ, 0x7610, R59 ;  /* 0x00007610ff3b7816 */ /* 0x000fe2000000003b */
[----:B------:R-:W-:Y:S01]  /*2530*/  IMAD R22, R22, c[0x0][0x188], RZ ;  /* 0x0000620016167a24 */ /* 0x000fe200078e02ff */
[----:B------:R-:W-:Y:S01]  /*2540*/  LOP3.LUT R62, R0, 0xe, RZ, 0xfc, !PT ;  /* 0x0000000e003e7812 */ /* 0x000fe200078efcff */
[----:B------:R-:W-:Y:S01]  /*2550*/  IMAD.WIDE R14, R14, 0x2, R74 ;  /* 0x000000020e0e7825 */ /* 0x000fe200078e024a */
[----:B------:R-:W-:Y:S01]  /*2560*/  PRMT R71, RZ, 0x7610, R71 ;  /* 0x00007610ff477816 */ /* 0x000fe20000000047 */
[----:B------:R1:W5:Y:S01]  /*2570*/  @!P0 LDG.E.U16 R60, [R8.64] ;  /* 0x00000006083c8981 */ /* 0x000362000c1e1500 */
[----:B------:R-:W-:Y:S01]  /*2580*/  LOP3.LUT R11, R0, 0x2, RZ, 0xfc, !PT ;  /* 0x00000002000b7812 */ /* 0x000fe200078efcff */
[--C-:B---3--:R-:W-:Y:S01]  /*2590*/  IMAD.WIDE R20, R22, 0x2, R74.reuse ;  /* 0x0000000216147825 */ /* 0x108fe200078e024a */
[C---:B------:R-:W-:Y:S01]  /*25a0*/  LOP3.LUT R22, R0.reuse, 0x14, RZ, 0xfc, !PT ;  /* 0x0000001400167812 */ /* 0x040fe200078efcff */
[----:B------:R3:W2:Y:S01]  /*25b0*/  @!P2 LDG.E.U16 R70, [R14.64] ;  /* 0x000000060e46a981 */ /* 0x0006a2000c1e1500 */
[----:B------:R-:W-:Y:S01]  /*25c0*/  LOP3.LUT R23, R0, 0x10, RZ, 0xfc, !PT ;  /* 0x0000001000177812 */ /* 0x000fe200078efcff */
[----:B------:R-:W-:Y:S01]  /*25d0*/  IMAD.WIDE R18, R18, 0x2, R74 ;  /* 0x0000000212127825 */ /* 0x000fe200078e024a */
[----:B------:R-:W-:Y:S01]  /*25e0*/  ISETP.GE.AND P0, PT, R22, UR4, PT ;  /* 0x0000000416007c0c */ /* 0x000fe2000bf06270 */
[----:B------:R1:W2:Y:S01]  /*25f0*/  @!P4 LDG.E.U16 R71, [R20.64] ;  /* 0x000000061447c981 */ /* 0x0002a2000c1e1500 */
[----:B0-----:R-:W-:-:S02]  /*2600*/  LOP3.LUT R50, R0, 0xe, RZ, 0xfc, !PT ;  /* 0x0000000e00327812 */ /* 0x001fc400078efcff */
[----:B------:R-:W-:Y:S01]  /*2610*/  LOP3.LUT R22, R0, 0x1c, RZ, 0xfc, !PT ;  /* 0x0000001c00167812 */ /* 0x000fe200078efcff */
[----:B------:R0:W2:Y:S01]  /*2620*/  @!P3 LDG.E.U16 R59, [R18.64] ;  /* 0x00000006123bb981 */ /* 0x0000a2000c1e1500 */
[----:B------:R-:W-:Y:S02]  /*2630*/  ISETP.GE.AND P2, PT, R62, UR4, PT ;  /* 0x000000043e007c0c */ /* 0x000fe4000bf46270 */
[----:B------:R-:W-:Y:S01]  /*2640*/  LOP3.LUT R10, R0, 0x2, RZ, 0xfc, !PT ;  /* 0x00000002000a7812 */ /* 0x000fe200078efcff */
[----:B------:R-:W-:Y:S01]  /*2650*/  IMAD R50, R50, c[0x0][0x188], RZ ;  /* 0x0000620032327a24 */ /* 0x000fe200078e02ff */
[----:B------:R-:W-:Y:S02]  /*2660*/  ISETP.GE.AND P1, PT, R11, UR4, PT ;  /* 0x000000040b007c0c */ /* 0x000fe4000bf26270 */
[----:B------:R-:W-:Y:S01]  /*2670*/  ISETP.GE.AND P3, PT, R23, UR4, PT ;  /* 0x0000000417007c0c */ /* 0x000fe2000bf66270 */
[----:B------:R-:W-:Y:S01]  /*2680*/  IMAD R10, R10, c[0x0][0x188], RZ ;  /* 0x000062000a0a7a24 */ /* 0x000fe200078e02ff */
[----:B------:R-:W-:-:S02]  /*2690*/  ISETP.GE.AND P4, PT, R22, UR4, PT ;  /* 0x0000000416007c0c */ /* 0x000fc4000bf86270 */
[----:B------:R-:W-:Y:S01]  /*26a0*/  LOP3.LUT R22, R0, 0x14, RZ, 0xfc, !PT ;  /* 0x0000001400167812 */ /* 0x000fe200078efcff */
[----:B------:R-:W-:Y:S01]  /*26b0*/  IMAD R23, R23, c[0x0][0x188], RZ ;  /* 0x0000620017177a24 */ /* 0x000fe200078e02ff */
[----:B------:R-:W-:Y:S01]  /*26c0*/  PRMT R58, RZ, 0x7610, R58 ;  /* 0x00007610ff3a7816 */ /* 0x000fe2000000003a */
[----:B---3--:R-:W-:Y:S01]  /*26d0*/  IMAD.WIDE R14, R50, 0x2, R74 ;  /* 0x00000002320e7825 */ /* 0x008fe200078e024a */
[----:B------:R-:W-:Y:S02]  /*26e0*/  PRMT R98, RZ, 0x7610, R98 ;  /* 0x00007610ff627816 */ /* 0x000fe40000000062 */
[----:B------:R-:W-:Y:S01]  /*26f0*/  PRMT R16, RZ, 0x7610, R16 ;  /* 0x00007610ff107816 */ /* 0x000fe20000000010 */
[----:B------:R-:W-:Y:S01]  /*2700*/  IMAD R22, R22, c[0x0][0x188], RZ ;  /* 0x0000620016167a24 */ /* 0x000fe200078e02ff */
[----:B------:R-:W-:Y:S01]  /*2710*/  LOP3.LUT R50, R0, 0x18, RZ, 0xfc, !PT ;  /* 0x0000001800327812 */ /* 0x000fe200078efcff */
[--C-:B------:R-:W-:Y:S01]  /*2720*/  IMAD.WIDE R10, R10, 0x2, R74.reuse ;  /* 0x000000020a0a7825 */ /* 0x100fe200078e024a */
[C---:B------:R-:W-:Y:S01]  /*2730*/  LOP3.LUT R63, R0.reuse, 0xc, RZ, 0xfc, !PT ;  /* 0x0000000c003f7812 */ /* 0x040fe200078efcff */
[----:B------:R3:W2:Y:S02]  /*2740*/  @!P2 LDG.E.U16 R58, [R14.64] ;  /* 0x000000060e3aa981 */ /* 0x0006a4000c1e1500 */
[--C-:B0-----:R-:W-:Y:S01]  /*2750*/  IMAD.WIDE R18, R23, 0x2, R74.reuse ;  /* 0x0000000217127825 */ /* 0x101fe200078e024a */
[----:B------:R-:W-:Y:S01]  /*2760*/  LOP3.LUT R23, R0, 0x1a, RZ, 0xfc, !PT ;  /* 0x0000001a00177812 */ /* 0x000fe200078efcff */
[----:B------:R0:W2:Y:S01]  /*2770*/  @!P1 LDG.E.U16 R98, [R10.64] ;  /* 0x000000060a629981 */ /* 0x0000a2000c1e1500 */
[----:B------:R-:W-:Y:S01]  /*2780*/  ISETP.GE.AND P2, PT, R50, UR4, PT ;  /* 0x0000000432007c0c */ /* 0x000fe2000bf46270 */
[----:B-1----:R-:W-:Y:S01]  /*2790*/  IMAD.WIDE R8, R22, 0x2, R74 ;  /* 0x0000000216087825 */ /* 0x002fe200078e024a */
[C---:B------:R-:W-:Y:S01]  /*27a0*/  LOP3.LUT R22, R0.reuse, 0x1c, RZ, 0xfc, !PT ;  /* 0x0000001c00167812 */ /* 0x040fe200078efcff */
[----:B------:R1:W2:Y:S01]  /*27b0*/  @!P3 LDG.E.U16 R16, [R18.64] ;  /* 0x000000061210b981 */ /* 0x0002a2000c1e1500 */
[----:B------:R-:W-:Y:S01]  /*27c0*/  LOP3.LUT R51, R0, 0xc, RZ, 0xfc, !PT ;  /* 0x0000000c00337812 */ /* 0x000fe200078efcff */
[----:B------:R-:W-:Y:S01]  /*27d0*/  IMAD R50, R50, c[0x0][0x188], RZ ;  /* 0x0000620032327a24 */ /* 0x000fe200078e02ff */
[----:B------:R-:W-:-:S02]  /*27e0*/  ISETP.GE.AND P1, PT, R63, UR4, PT ;  /* 0x000000043f007c0c */ /* 0x000fc4000bf26270 */
[C---:B------:R-:W-:Y:S01]  /*27f0*/  ISETP.GE.AND P3, PT, R23.reuse, UR4, PT ;  /* 0x0000000417007c0c */ /* 0x040fe2000bf66270 */
[----:B------:R-:W-:Y:S01]  /*2800*/  IMAD R23, R23, c[0x0][0x188], RZ ;  /* 0x0000620017177a24 */ /* 0x000fe200078e02ff */
[----:B------:R-:W-:Y:S01]  /*2810*/  PRMT R68, RZ, 0x7610, R68 ;  /* 0x00007610ff447816 */ /* 0x000fe20000000044 */
[----:B------:R-:W-:Y:S02]  /*2820*/  IMAD R22, R22, c[0x0][0x188], RZ ;  /* 0x0000620016167a24 */ /* 0x000fe400078e02ff */
[----:B-1----:R-:W-:Y:S01]  /*2830*/  IMAD.WIDE R18, R50, 0x2, R74 ;  /* 0x0000000232127825 */ /* 0x002fe200078e024a */
[----:B------:R-:W-:Y:S02]  /*2840*/  LOP3.LUT R50, R0, 0x1e, RZ, 0xfc, !PT ;  /* 0x0000001e00327812 */ /* 0x000fe400078efcff */
[----:B------:R-:W-:Y:S01]  /*2850*/  PRMT R67, RZ, 0x7610, R67 ;  /* 0x00007610ff437816 */ /* 0x000fe20000000043 */
[----:B------:R-:W-:Y:S01]  /*2860*/  IMAD R51, R51, c[0x0][0x188], RZ ;  /* 0x0000620033337a24 */ /* 0x000fe200078e02ff */
[----:B------:R1:W2:Y:S01]  /*2870*/  @!P0 LDG.E.U16 R68, [R8.64] ;  /* 0x0000000608448981 */ /* 0x0002a2000c1e1500 */
[----:B------:R-:W-:Y:S01]  /*2880*/  IMAD.WIDE R20, R23, 0x2, R74 ;  /* 0x0000000217147825 */ /* 0x000fe200078e024a */
[----:B------:R-:W-:-:S02]  /*2890*/  PRMT R69, RZ, 0x7610, R69 ;  /* 0x00007610ff457816 */ /* 0x000fc40000000045 */
[----:B------:R-:W-:Y:S01]  /*28a0*/  ISETP.GE.AND P0, PT, R50, UR4, PT ;  /* 0x0000000432007c0c */ /* 0x000fe2000bf06270 */
[----:B------:R-:W-:Y:S01]  /*28b0*/  IMAD.WIDE R22, R22, 0x2, R74 ;  /* 0x0000000216167825 */ /* 0x000fe200078e024a */
[----:B------:R-:W-:-:S03]  /*28c0*/  LOP3.LUT R50, R0, 0x26, RZ, 0xfc, !PT ;  /* 0x0000002600327812 */ /* 0x000fc600078efcff */
[----:B0-----:R-:W-:Y:S01]  /*28d0*/  IMAD.WIDE R10, R51, 0x2, R74 ;  /* 0x00000002330a7825 */ /* 0x001fe200078e024a */
[----:B------:R-:W-:Y:S01]  /*28e0*/  LOP3.LUT R51, R0, 0x16, RZ, 0xfc, !PT ;  /* 0x0000001600337812 */ /* 0x000fe200078efcff */
[----:B------:R0:W2:Y:S01]  /*28f0*/  @!P4 LDG.E.U16 R67, [R22.64] ;  /* 0x000000061643c981 */ /* 0x0000a2000c1e1500 */
[----:B------:R-:W-:Y:S02]  /*2900*/  ISETP.GE.AND P4, PT, R50, UR4, PT ;  /* 0x0000000432007c0c */ /* 0x000fe4000bf86270 */
[C---:B------:R-:W-:Y:S01]  /*2910*/  LOP3.LUT R50, R0.reuse, 0x1e, RZ, 0xfc, !PT ;  /* 0x0000001e00327812 */ /* 0x040fe200078efcff */
[----:B------:R0:W2:Y:S01]  /*2920*/  @!P1 LDG.E.U16 R69, [R10.64] ;  /* 0x000000060a459981 */ /* 0x0000a2000c1e1500 */
[C---:B------:R-:W-:Y:S01]  /*2930*/  ISETP.GE.AND P1, PT, R51.reuse, UR4, PT ;  /* 0x0000000433007c0c */ /* 0x040fe2000bf26270 */
[----:B------:R-:W-:Y:S01]  /*2940*/  IMAD R51, R51, c[0x0][0x188], RZ ;  /* 0x0000620033337a24 */ /* 0x000fe200078e02ff */
[----:B------:R-:W-:Y:S01]  /*2950*/  LOP3.LUT R62, R0, 0x22, RZ, 0xfc, !PT ;  /* 0x00000022003e7812 */ /* 0x000fe200078efcff */
[----:B------:R-:W-:Y:S01]  /*2960*/  IMAD R50, R50, c[0x0][0x188], RZ ;  /* 0x0000620032327a24 */ /* 0x000fe200078e02ff */
[----:B------:R-:W-:-:S02]  /*2970*/  PRMT R57, RZ, 0x7610, R57 ;  /* 0x00007610ff397816 */ /* 0x000fc40000000039 */
[----:B0-----:R-:W-:Y:S01]  /*2980*/  PRMT R11, RZ, 0x7610, R11 ;  /* 0x00007610ff0b7816 */ /* 0x001fe2000000000b */
[----:B---3--:R-:W-:Y:S01]  /*2990*/  IMAD.WIDE R14, R51, 0x2, R74 ;  /* 0x00000002330e7825 */ /* 0x008fe200078e024a */
[----:B------:R-:W-:-:S03]  /*29a0*/  PRMT R88, RZ, 0x7610, R88 ;  /* 0x00007610ff587816 */ /* 0x000fc60000000058 */
[----:B-1----:R-:W-:Y:S01]  /*29b0*/  IMAD.WIDE R8, R50, 0x2, R74 ;  /* 0x0000000232087825 */ /* 0x002fe200078e024a */
[----:B------:R0:W3:Y:S01]  /*29c0*/  @!P2 LDG.E.U16 R11, [R18.64] ;  /* 0x00000006120ba981 */ /* 0x0000e2000c1e1500 */
[----:B------:R-:W-:Y:S02]  /*29d0*/  ISETP.GE.AND P2, PT, R62, UR4, PT ;  /* 0x000000043e007c0c */ /* 0x000fe4000bf46270 */
[C---:B------:R-:W-:Y:S01]  /*29e0*/  LOP3.LUT R50, R0.reuse, 0x26, RZ, 0xfc, !PT ;  /* 0x0000002600327812 */ /* 0x040fe200078efcff */
[----:B------:R1:W2:Y:S01]  /*29f0*/  @!P1 LDG.E.U16 R57, [R14.64] ;  /* 0x000000060e399981 */ /* 0x0002a2000c1e1500 */
[----:B------:R-:W-:Y:S01]  /*2a00*/  LOP3.LUT R63, R0, 0x20, RZ, 0xfc, !PT ;  /* 0x00000020003f7812 */ /* 0x000fe200078efcff */
[----:B------:R-:W-:Y:S02]  /*2a10*/  IMAD R62, R62, c[0x0][0x188], RZ ;  /* 0x000062003e3e7a24 */ /* 0x000fe400078e02ff */
[----:B------:R-:W-:Y:S01]  /*2a20*/  IMAD R50, R50, c[0x0][0x188], RZ ;  /* 0x0000620032327a24 */ /* 0x000fe200078e02ff */
[C---:B------:R-:W-:Y:S01]  /*2a30*/  ISETP.GE.AND P1, PT, R63.reuse, UR4, PT ;  /* 0x000000043f007c0c */ /* 0x040fe2000bf26270 */
[----:B------:R0:W2:Y:S01]  /*2a40*/  @!P3 LDG.E.U16 R88, [R20.64] ;  /* 0x000000061458b981 */ /* 0x0000a2000c1e1500 */
[----:B------:R-:W-:Y:S01]  /*2a50*/  PRMT R87, RZ, 0x7610, R87 ;  /* 0x00007610ff577816 */ /* 0x000fe20000000057 */
[----:B------:R-:W-:-:S02]  /*2a60*/  IMAD R63, R63, c[0x0][0x188], RZ ;  /* 0x000062003f3f7a24 */ /* 0x000fc400078e02ff */
[----:B------:R-:W-:Y:S01]  /*2a70*/  IMAD.WIDE R64, R50, 0x2, R74 ;  /* 0x0000000232407825 */ /* 0x000fe200078e024a */
[----:B------:R-:W-:-:S03]  /*2a80*/  LOP3.LUT R50, R0, 0x28, RZ, 0xfc, !PT ;  /* 0x0000002800327812 */ /* 0x000fc600078efcff */
[----:B0-----:R-:W-:Y:S01]  /*2a90*/  IMAD.WIDE R20, R62, 0x2, R74 ;  /* 0x000000023e147825 */ /* 0x001fe200078e024a */
[----:B-1----:R-:W-:-:S03]  /*2aa0*/  PRMT R15, RZ, 0x7610, R15 ;  /* 0x00007610ff0f7816 */ /* 0x002fc6000000000f */
[----:B------:R-:W-:Y:S01]  /*2ab0*/  IMAD.WIDE R18, R63, 0x2, R74 ;  /* 0x000000023f127825 */ /* 0x000fe200078e024a */
[----:B------:R0:W2:Y:S01]  /*2ac0*/  @!P2 LDG.E.U16 R87, [R20.64] ;  /* 0x000000061457a981 */ /* 0x0000a2000c1e1500 */
[----:B------:R-:W-:Y:S02]  /*2ad0*/  ISETP.GE.AND P2, PT, R50, UR4, PT ;  /* 0x0000000432007c0c */ /* 0x000fe4000bf46270 */
[C---:B------:R-:W-:Y:S01]  /*2ae0*/  LOP3.LUT R50, R0.reuse, 0x30, RZ, 0xfc, !PT ;  /* 0x0000003000327812 */ /* 0x040fe200078efcff */
[----:B------:R1:W2:Y:S01]  /*2af0*/  @!P1 LDG.E.U16 R15, [R18.64] ;  /* 0x00000006120f9981 */ /* 0x0002a2000c1e1500 */
[----:B------:R-:W-:Y:S02]  /*2b00*/  LOP3.LUT R51, R0, 0x24, RZ, 0xfc, !PT ;  /* 0x0000002400337812 */ /* 0x000fe400078efcff */
[----:B------:R-:W-:Y:S02]  /*2b10*/  ISETP.GE.AND P1, PT, R50, UR4, PT ;  /* 0x0000000432007c0c */ /* 0x000fe4000bf26270 */
[----:B------:R-:W-:-:S02]  /*2b20*/  ISETP.GE.AND P3, PT, R51, UR4, PT ;  /* 0x0000000433007c0c */ /* 0x000fc4000bf66270 */
[----:B------:R-:W-:Y:S02]  /*2b30*/  LOP3.LUT R50, R0, 0x28, RZ, 0xfc, !PT ;  /* 0x0000002800327812 */ /* 0x000fe400078efcff */
[----:B------:R-:W-:Y:S01]  /*2b40*/  PRMT R56, RZ, 0x7610, R56 ;  /* 0x00007610ff387816 */ /* 0x000fe20000000038 */
[----:B------:R-:W-:Y:S01]  /*2b50*/  IMAD R51, R51, c[0x0][0x188], RZ ;  /* 0x0000620033337a24 */ /* 0x000fe200078e02ff */
[----:B------:R-:W-:Y:S01]  /*2b60*/  PRMT R23, RZ, 0x7610, R23 ;  /* 0x00007610ff177816 */ /* 0x000fe20000000017 */
[----:B------:R-:W-:Y:S01]  /*2b70*/  IMAD R50, R50, c[0x0][0x188], RZ ;  /* 0x0000620032327a24 */ /* 0x000fe200078e02ff */
[----:B------:R-:W-:Y:S01]  /*2b80*/  PRMT R66, RZ, 0x7610, R66 ;  /* 0x00007610ff427816 */ /* 0x000fe20000000042 */
[----:B------:R-:W-:Y:S01]  /*2b90*/  IMAD.WIDE R62, R51, 0x2, R74 ;  /* 0x00000002333e7825 */ /* 0x000fe200078e024a */
[----:B------:R0:W2:Y:S01]  /*2ba0*/  @!P0 LDG.E.U16 R56, [R8.64] ;  /* 0x0000000608388981 */ /* 0x0000a2000c1e1500 */
[C---:B------:R-:W-:Y:S02]  /*2bb0*/  LOP3.LUT R72, R0.reuse, 0x2c, RZ, 0xfc, !PT ;  /* 0x0000002c00487812 */ /* 0x040fe400078efcff */
[----:B------:R-:W-:Y:S01]  /*2bc0*/  LOP3.LUT R73, R0, 0x2a, RZ, 0xfc, !PT ;  /* 0x0000002a00497812 */ /* 0x000fe200078efcff */
[----:B------:R1:W2:Y:S01]  /*2bd0*/  @!P4 LDG.E.U16 R23, [R64.64] ;  /* 0x000000064017c981 */ /* 0x0002a2000c1e1500 */
[----:B------:R-:W-:-:S03]  /*2be0*/  ISETP.GE.AND P4, PT, R72, UR4, PT ;  /* 0x0000000448007c0c */ /* 0x000fc6000bf86270 */
[----:B------:R1:W2:Y:S01]  /*2bf0*/  @!P3 LDG.E.U16 R66, [R62.64] ;  /* 0x000000063e42b981 */ /* 0x0002a2000c1e1500 */
[----:B0-----:R-:W-:Y:S01]  /*2c00*/  IMAD.WIDE R8, R50, 0x2, R74 ;  /* 0x0000000232087825 */ /* 0x001fe200078e024a */
[----:B------:R-:W-:Y:S02]  /*2c10*/  LOP3.LUT R50, R0, 0x32, RZ, 0xfc, !PT ;  /* 0x0000003200327812 */ /* 0x000fe400078efcff */
[C---:B------:R-:W-:Y:S01]  /*2c20*/  ISETP.GE.AND P3, PT, R73.reuse, UR4, PT ;  /* 0x0000000449007c0c */ /* 0x040fe2000bf66270 */
[----:B------:R-:W-:Y:S01]  /*2c30*/  IMAD R72, R72, c[0x0][0x188], RZ ;  /* 0x0000620048487a24 */ /* 0x000fe200078e02ff */
[----:B------:R-:W-:Y:S02]  /*2c40*/  ISETP.GE.AND P0, PT, R50, UR4, PT ;  /* 0x0000000432007c0c */ /* 0x000fe4000bf06270 */
[----:B------:R-:W-:Y:S01]  /*2c50*/  LOP3.LUT R50, R0, 0x30, RZ, 0xfc, !PT ;  /* 0x0000003000327812 */ /* 0x000fe200078efcff */
[----:B------:R-:W-:Y:S01]  /*2c60*/  IMAD R73, R73, c[0x0][0x188], RZ ;  /* 0x0000620049497a24 */ /* 0x000fe200078e02ff */
[----:B------:R-:W-:Y:S01]  /*2c70*/  PRMT R10, RZ, 0x7610, R10 ;  /* 0x00007610ff0a7816 */ /* 0x000fe2000000000a */
[----:B------:R-:W-:Y:S01]  /*2c80*/  IMAD.WIDE R20, R72, 0x2, R74 ;  /* 0x0000000248147825 */ /* 0x000fe200078e024a */
[----:B------:R-:W-:-:S02]  /*2c90*/  LOP3.LUT R72, R0, 0x32, RZ, 0xfc, !PT ;  /* 0x0000003200487812 */ /* 0x000fc400078efcff */
[----:B------:R-:W-:Y:S01]  /*2ca0*/  PRMT R86, RZ, 0x7610, R86 ;  /* 0x00007610ff567816 */ /* 0x000fe20000000056 */
[----:B------:R-:W-:Y:S01]  /*2cb0*/  IMAD R50, R50, c[0x0][0x188], RZ ;  /* 0x0000620032327a24 */ /* 0x000fe200078e02ff */
[----:B------:R0:W2:Y:S01]  /*2cc0*/  @!P2 LDG.E.U16 R10, [R8.64] ;  /* 0x00000006080aa981 */ /* 0x0000a2000c1e1500 */
[----:B-1----:R-:W-:Y:S01]  /*2cd0*/  IMAD.WIDE R18, R73, 0x2, R74 ;  /* 0x0000000249127825 */ /* 0x002fe200078e024a */
[----:B------:R-:W-:-:S03]  /*2ce0*/  PRMT R85, RZ, 0x7610, R85 ;  /* 0x00007610ff557816 */ /* 0x000fc60000000055 */
[----:B------:R-:W-:Y:S01]  /*2cf0*/  IMAD R72, R72, c[0x0][0x188], RZ ;  /* 0x0000620048487a24 */ /* 0x000fe200078e02ff */
[----:B------:R1:W2:Y:S01]  /*2d00*/  @!P3 LDG.E.U16 R86, [R18.64] ;  /* 0x000000061256b981 */ /* 0x0002a2000c1e1500 */
[--C-:B0-----:R-:W-:Y:S01]  /*2d10*/  IMAD.WIDE R8, R50, 0x2, R74.reuse ;  /* 0x0000000232087825 */ /* 0x101fe200078e024a */
[C---:B------:R-:W-:Y:S02]  /*2d20*/  LOP3.LUT R50, R0.reuse, 0x36, RZ, 0xfc, !PT ;  /* 0x0000003600327812 */ /* 0x040fe400078efcff */
[----:B------:R-:W-:Y:S02]  /*2d30*/  LOP3.LUT R51, R0, 0x2e, RZ, 0xfc, !PT ;  /* 0x0000002e00337812 */ /* 0x000fe400078efcff */
[----:B------:R-:W-:Y:S01]  /*2d40*/  ISETP.GE.AND P3, PT, R50, UR4, PT ;  /* 0x0000000432007c0c */ /* 0x000fe2000bf66270 */
[----:B-1----:R-:W-:Y:S01]  /*2d50*/  IMAD.WIDE R18, R72, 0x2, R74 ;  /* 0x0000000248127825 */ /* 0x002fe200078e024a */
[----:B------:R-:W-:Y:S02]  /*2d60*/  LOP3.LUT R50, R0, 0x3a, RZ, 0xfc, !PT ;  /* 0x0000003a00327812 */ /* 0x000fe400078efcff */
[----:B------:R-:W-:-:S02]  /*2d70*/  ISETP.GE.AND P5, PT, R51, UR4, PT ;  /* 0x0000000433007c0c */ /* 0x000fc4000bfa6270 */
[----:B------:R0:W2:Y:S01]  /*2d80*/  @!P0 LDG.E.U16 R85, [R18.64] ;  /* 0x0000000612558981 */ /* 0x0000a2000c1e1500 */
[----:B------:R-:W-:Y:S01]  /*2d90*/  ISETP.GE.AND P0, PT, R50, UR4, PT ;  /* 0x0000000432007c0c */ /* 0x000fe2000bf06270 */
[----:B------:R-:W-:Y:S01]  /*2da0*/  IMAD R51, R51, c[0x0][0x188], RZ ;  /* 0x0000620033337a24 */ /* 0x000fe200078e02ff */
[----:B------:R-:W-:-:S03]  /*2db0*/  LOP3.LUT R50, R0, 0x34, RZ, 0xfc, !PT ;  /* 0x0000003400327812 */ /* 0x000fc600078efcff */
[----:B------:R-:W-:Y:S01]  /*2dc0*/  IMAD.WIDE R62, R51, 0x2, R74 ;  /* 0x00000002333e7825 */ /* 0x000fe200078e024a */
[----:B------:R-:W-:-:S03]  /*2dd0*/  LOP3.LUT R51, R0, 0x34, RZ, 0xfc, !PT ;  /* 0x0000003400337812 */ /* 0x000fc600078efcff */
[----:B------:R-:W-:Y:S01]  /*2de0*/  IMAD R50, R50, c[0x0][0x188], RZ ;  /* 0x0000620032327a24 */ /* 0x000fe200078e02ff */
[----:B------:R-:W-:-:S03]  /*2df0*/  ISETP.GE.AND P2, PT, R51, UR4, PT ;  /* 0x0000000433007c0c */ /* 0x000fc6000bf46270 */
[----:B0-----:R-:W-:Y:S01]  /*2e00*/  IMAD.WIDE R18, R50, 0x2, R74 ;  /* 0x0000000232127825 */ /* 0x001fe200078e024a */
[----:B------:R-:W-:Y:S02]  /*2e10*/  LOP3.LUT R50, R0, 0x38, RZ, 0xfc, !PT ;  /* 0x0000003800327812 */ /* 0x000fe400078efcff */
[----:B------:R-:W-:-:S03]  /*2e20*/  PRMT R64, RZ, 0x7610, R64 ;  /* 0x00007610ff407816 */ /* 0x000fc60000000040 */
[----:B------:R-:W-:Y:S01]  /*2e30*/  IMAD R50, R50, c[0x0][0x188], RZ ;  /* 0x0000620032327a24 */ /* 0x000fe200078e02ff */
[----:B------:R-:W-:-:S03]  /*2e40*/  PRMT R14, RZ, 0x7610, R14 ;  /* 0x00007610ff0e7816 */ /* 0x000fc6000000000e */
[----:B------:R-:W-:Y:S01]  /*2e50*/  IMAD.WIDE R72, R50, 0x2, R74 ;  /* 0x0000000232487825 */ /* 0x000fe200078e024a */
[C---:B------:R-:W-:Y:S01]  /*2e60*/  LOP3.LUT R50, R0.reuse, 0x3e, RZ, 0xfc, !PT ;  /* 0x0000003e00327812 */ /* 0x040fe200078efcff */
[----:B------:R0:W2:Y:S01]  /*2e70*/  @!P2 LDG.E.U16 R64, [R18.64] ;  /* 0x000000061240a981 */ /* 0x0000a2000c1e1500 */
[----:B------:R-:W-:Y:S02]  /*2e80*/  LOP3.LUT R51, R0, 0x38, RZ, 0xfc, !PT ;  /* 0x0000003800337812 */ /* 0x000fe400078efcff */
[----:B------:R-:W-:Y:S01]  /*2e90*/  ISETP.GE.AND P2, PT, R50, UR4, PT ;  /* 0x0000000432007c0c */ /* 0x000fe2000bf46270 */
[----:B------:R1:W2:Y:S01]  /*2ea0*/  @!P1 LDG.E.U16 R14, [R8.64] ;  /* 0x00000006080e9981 */ /* 0x0002a2000c1e1500 */
[----:B------:R-:W-:Y:S02]  /*2eb0*/  LOP3.LUT R50, R0, 0x3a, RZ, 0xfc, !PT ;  /* 0x0000003a00327812 */ /* 0x000fe400078efcff */
[----:B------:R-:W-:-:S03]  /*2ec0*/  ISETP.GE.AND P1, PT, R51, UR4, PT ;  /* 0x0000000433007c0c */ /* 0x000fc6000bf26270 */
[----:B------:R-:W-:Y:S01]  /*2ed0*/  IMAD R50, R50, c[0x0][0x188], RZ ;  /* 0x0000620032327a24 */ /* 0x000fe200078e02ff */
[C---:B------:R-:W-:Y:S02]  /*2ee0*/  LOP3.LUT R51, R0.reuse, 0x36, RZ, 0xfc, !PT ;  /* 0x0000003600337812 */ /* 0x040fe400078efcff */
[----:B------:R-:W-:Y:S01]  /*2ef0*/  LOP3.LUT R76, R0, 0x3c, RZ, 0xfc, !PT ;  /* 0x0000003c004c7812 */ /* 0x000fe200078efcff */
[----:B0-----:R-:W-:Y:S01]  /*2f00*/  IMAD.WIDE R18, R50, 0x2, R74 ;  /* 0x0000000232127825 */ /* 0x001fe200078e024a */
[----:B------:R-:W-:Y:S02]  /*2f10*/  PRMT R65, RZ, 0x7610, R65 ;  /* 0x00007610ff417816 */ /* 0x000fe40000000041 */
[----:B------:R-:W-:Y:S02]  /*2f20*/  LOP3.LUT R50, R0, 0x3e, RZ, 0xfc, !PT ;  /* 0x0000003e00327812 */ /* 0x000fe400078efcff */
[----:B------:R-:W-:Y:S02]  /*2f30*/  PRMT R22, RZ, 0x7610, R22 ;  /* 0x00007610ff167816 */ /* 0x000fe40000000016 */
[----:B-1----:R-:W-:Y:S01]  /*2f40*/  PRMT R9, RZ, 0x7610, R9 ;  /* 0x00007610ff097816 */ /* 0x002fe20000000009 */
[----:B------:R-:W-:Y:S01]  /*2f50*/  IMAD R51, R51, c[0x0][0x188], RZ ;  /* 0x0000620033337a24 */ /* 0x000fe200078e02ff */
[----:B------:R0:W2:Y:S01]  /*2f60*/  @!P4 LDG.E.U16 R65, [R20.64] ;  /* 0x000000061441c981 */ /* 0x0000a2000c1e1500 */
[----:B------:R-:W-:-:S02]  /*2f70*/  IMAD R76, R76, c[0x0][0x188], RZ ;  /* 0x000062004c4c7a24 */ /* 0x000fc400078e02ff */
[----:B------:R-:W-:Y:S01]  /*2f80*/  IMAD R50, R50, c[0x0][0x188], RZ ;  /* 0x0000620032327a24 */ /* 0x000fe200078e02ff */
[----:B------:R1:W2:Y:S04]  /*2f90*/  @!P5 LDG.E.U16 R22, [R62.64] ;  /* 0x000000063e16d981 */ /* 0x0002a8000c1e1500 */
[----:B------:R1:W2:Y:S01]  /*2fa0*/  @!P1 LDG.E.U16 R9, [R72.64] ;  /* 0x0000000648099981 */ /* 0x0002a2000c1e1500 */
[----:B0-----:R-:W-:Y:S01]  /*2fb0*/  PRMT R21, RZ, 0x7610, R21 ;  /* 0x00007610ff157816 */ /* 0x001fe20000000015 */
[----:B-1----:R-:W-:-:S04]  /*2fc0*/  IMAD.WIDE R62, R51, 0x2, R74 ;  /* 0x00000002333e7825 */ /* 0x002fc800078e024a */
[--C-:B------:R-:W-:Y:S01]  /*2fd0*/  IMAD.WIDE R72, R76, 0x2, R74.reuse ;  /* 0x000000024c487825 */ /* 0x100fe200078e024a */
[----:B------:R0:W2:Y:S03]  /*2fe0*/  @!P3 LDG.E.U16 R21, [R62.64] ;  /* 0x000000063e15b981 */ /* 0x0000a6000c1e1500 */
[----:B------:R-:W-:Y:S01]  /*2ff0*/  IMAD.WIDE R76, R50, 0x2, R74 ;  /* 0x00000002324c7825 */ /* 0x000fe200078e024a */
[----:B------:R-:W-:-:S04]  /*3000*/  LOP3.LUT R50, R0, 0x44, RZ, 0xfc, !PT ;  /* 0x0000004400327812 */ /* 0x000fc800078efcff */
[----:B------:R-:W-:Y:S02]  /*3010*/  ISETP.GE.AND P3, PT, R50, UR4, PT ;  /* 0x0000000432007c0c */ /* 0x000fe4000bf66270 */
[C---:B------:R-:W-:Y:S02]  /*3020*/  LOP3.LUT R50, R0.reuse, 0x40, RZ, 0xfc, !PT ;  /* 0x0000004000327812 */ /* 0x040fe400078efcff */
[----:B------:R-:W-:Y:S02]  /*3030*/  PRMT R84, RZ, 0x7610, R84 ;  /* 0x00007610ff547816 */ /* 0x000fe40000000054 */
[----:B------:R-:W-:Y:S01]  /*3040*/  LOP3.LUT R51, R0, 0x3c, RZ, 0xfc, !PT ;  /* 0x0000003c00337812 */ /* 0x000fe200078efcff */
[----:B------:R-:W-:-:S03]  /*3050*/  IMAD R50, R50, c[0x0][0x188], RZ ;  /* 0x0000620032327a24 */ /* 0x000fc600078e02ff */
[----:B------:R-:W-:Y:S01]  /*3060*/  ISETP.GE.AND P4, PT, R51, UR4, PT ;  /* 0x0000000433007c0c */ /* 0x000fe2000bf86270 */
[----:B------:R1:W2:Y:S01]  /*3070*/  @!P0 LDG.E.U16 R84, [R18.64] ;  /* 0x0000000612548981 */ /* 0x0002a2000c1e1500 */
[----:B------:R-:W-:Y:S02]  /*3080*/  LOP3.LUT R51, R0, 0x40, RZ, 0xfc, !PT ;  /* 0x0000004000337812 */ /* 0x000fe400078efcff */
[----:B------:R-:W-:Y:S02]  /*3090*/  PRMT R20, RZ, 0x7610, R20 ;  /* 0x00007610ff147816 */ /* 0x000fe40000000014 */
[----:B------:R-:W-:Y:S01]  /*30a0*/  ISETP.GE.AND P1, PT, R51, UR4, PT ;  /* 0x0000000433007c0c */ /* 0x000fe2000bf26270 */
[----:B-1----:R-:W-:Y:S01]  /*30b0*/  IMAD.WIDE R18, R50, 0x2, R74 ;  /* 0x0000000232127825 */ /* 0x002fe200078e024a */
[C---:B------:R-:W-:Y:S02]  /*30c0*/  LOP3.LUT R50, R0.reuse, 0x42, RZ, 0xfc, !PT ;  /* 0x0000004200327812 */ /* 0x040fe400078efcff */
[----:B------:R1:W2:Y:S01]  /*30d0*/  @!P2 LDG.E.U16 R20, [R76.64] ;  /* 0x000000064c14a981 */ /* 0x0002a2000c1e1500 */
[----:B------:R-:W-:-:S02]  /*30e0*/  LOP3.LUT R51, R0, 0x42, RZ, 0xfc, !PT ;  /* 0x0000004200337812 */ /* 0x000fc400078efcff */
[----:B------:R-:W-:Y:S02]  /*30f0*/  IMAD R50, R50, c[0x0][0x188], RZ ;  /* 0x0000620032327a24 */ /* 0x000fe400078e02ff */
[----:B------:R-:W-:Y:S02]  /*3100*/  ISETP.GE.AND P0, PT, R51, UR4, PT ;  /* 0x0000000433007c0c */ /* 0x000fe4000bf06270 */
[----:B------:R-:W-:Y:S02]  /*3110*/  LOP3.LUT R51, R0, 0x46, RZ, 0xfc, !PT ;  /* 0x0000004600337812 */ /* 0x000fe400078efcff */
[----:B0-----:R-:W-:Y:S01]  /*3120*/  PRMT R63, RZ, 0x7610, R63 ;  /* 0x00007610ff3f7816 */ /* 0x001fe2000000003f */
[----:B-1----:R-:W-:Y:S01]  /*3130*/  IMAD.WIDE R76, R50, 0x2, R74 ;  /* 0x00000002324c7825 */ /* 0x002fe200078e024a */
[----:B------:R-:W-:Y:S02]  /*3140*/  LOP3.LUT R50, R0, 0x46, RZ, 0xfc, !PT ;  /* 0x0000004600327812 */ /* 0x000fe400078efcff */
[----:B------:R-:W-:-:S02]  /*3150*/  ISETP.GE.AND P2, PT, R51, UR4, PT ;  /* 0x0000000433007c0c */ /* 0x000fc4000bf46270 */
[----:B------:R-:W-:Y:S01]  /*3160*/  LOP3.LUT R51, R0, 0x44, RZ, 0xfc, !PT ;  /* 0x0000004400337812 */ /* 0x000fe200078efcff */
[----:B------:R-:W-:Y:S01]  /*3170*/  IMAD R50, R50, c[0x0][0x188], RZ ;  /* 0x0000620032327a24 */ /* 0x000fe200078e02ff */
[----:B------:R0:W2:Y:S01]  /*3180*/  @!P4 LDG.E.U16 R63, [R72.64] ;  /* 0x00000006483fc981 */ /* 0x0000a2000c1e1500 */
[----:B------:R-:W-:Y:S02]  /*3190*/  PRMT R13, RZ, 0x7610, R13 ;  /* 0x00007610ff0d7816 */ /* 0x000fe4000000000d */
[----:B------:R-:W-:Y:S02]  /*31a0*/  IMAD R51, R51, c[0x0][0x188], RZ ;  /* 0x0000620033337a24 */ /* 0x000fe400078e02ff */
[----:B------:R-:W-:Y:S01]  /*31b0*/  IMAD.WIDE R80, R50, 0x2, R74 ;  /* 0x0000000232507825 */ /* 0x000fe200078e024a */
[----:B------:R-:W-:Y:S01]  /*31c0*/  LOP3.LUT R50, R0, 0x48, RZ, 0xfc, !PT ;  /* 0x0000004800327812 */ /* 0x000fe200078efcff */
[----:B------:R1:W2:Y:S01]  /*31d0*/  @!P1 LDG.E.U16 R13, [R18.64] ;  /* 0x00000006120d9981 */ /* 0x0002a2000c1e1500 */
[----:B0-----:R-:W-:Y:S01]  /*31e0*/  PRMT R73, RZ, 0x7610, R73 ;  /* 0x00007610ff497816 */ /* 0x001fe20000000049 */
[----:B------:R-:W-:Y:S01]  /*31f0*/  IMAD.WIDE R78, R51, 0x2, R74 ;  /* 0x00000002334e7825 */ /* 0x000fe200078e024a */
[----:B------:R-:W-:-:S04]  /*3200*/  PRMT R62, RZ, 0x7610, R62 ;  /* 0x00007610ff3e7816 */ /* 0x000fc8000000003e */
[----:B------:R0:W2:Y:S01]  /*3210*/  @!P0 LDG.E.U16 R73, [R76.64] ;  /* 0x000000064c498981 */ /* 0x0000a2000c1e1500 */
[----:B------:R-:W-:Y:S02]  /*3220*/  ISETP.GE.AND P0, PT, R50, UR4, PT ;  /* 0x0000000432007c0c */ /* 0x000fe4000bf06270 */
[C---:B------:R-:W-:Y:S01]  /*3230*/  LOP3.LUT R50, R0.reuse, 0x4e, RZ, 0xfc, !PT ;  /* 0x0000004e00327812 */ /* 0x040fe200078efcff */
[----:B------:R0:W2:Y:S01]  /*3240*/  @!P3 LDG.E.U16 R62, [R78.64] ;  /* 0x000000064e3eb981 */ /* 0x0000a2000c1e1500 */
[----:B-1----:R-:W-:Y:S02]  /*3250*/  PRMT R19, RZ, 0x7610, R19 ;  /* 0x00007610ff137816 */ /* 0x002fe40000000013 */
[----:B------:R-:W-:Y:S02]  /*3260*/  LOP3.LUT R51, R0, 0x4c, RZ, 0xfc, !PT ;  /* 0x0000004c00337812 */ /* 0x000fe400078efcff */
[----:B------:R-:W-:Y:S02]  /*3270*/  ISETP.GE.AND P3, PT, R50, UR4, PT ;  /* 0x0000000432007c0c */ /* 0x000fe4000bf66270 */
[----:B------:R-:W-:Y:S01]  /*3280*/  LOP3.LUT R50, R0, 0x4a, RZ, 0xfc, !PT ;  /* 0x0000004a00327812 */ /* 0x000fe200078efcff */
[----:B------:R1:W2:Y:S01]  /*3290*/  @!P2 LDG.E.U16 R19, [R80.64] ;  /* 0x000000065013a981 */ /* 0x0002a2000c1e1500 */
[----:B------:R-:W-:-:S02]  /*32a0*/  ISETP.GE.AND P2, PT, R51, UR4, PT ;  /* 0x0000000433007c0c */ /* 0x000fc4000bf46270 */
[----:B------:R-:W-:Y:S01]  /*32b0*/  LOP3.LUT R51, R0, 0x48, RZ, 0xfc, !PT ;  /* 0x0000004800337812 */ /* 0x000fe200078efcff */
[----:B------:R-:W-:Y:S01]  /*32c0*/  IMAD R50, R50, c[0x0][0x188], RZ ;  /* 0x0000620032327a24 */ /* 0x000fe200078e02ff */
[----:B------:R-:W-:-:S03]  /*32d0*/  LOP3.LUT R82, R0, 0x4a, RZ, 0xfc, !PT ;  /* 0x0000004a00527812 */ /* 0x000fc600078efcff */
[----:B------:R-:W-:Y:S01]  /*32e0*/  IMAD R51, R51, c[0x0][0x188], RZ ;  /* 0x0000620033337a24 */ /* 0x000fe200078e02ff */
[----:B------:R-:W-:Y:S01]  /*32f0*/  ISETP.GE.AND P1, PT, R82, UR4, PT ;  /* 0x0000000452007c0c */ /* 0x000fe2000bf26270 */
[----:B0-----:R-:W-:Y:S01]  /*3300*/  IMAD.WIDE R78, R50, 0x2, R74 ;  /* 0x00000002324e7825 */ /* 0x001fe200078e024a */
[----:B------:R-:W-:-:S03]  /*3310*/  LOP3.LUT R50, R0, 0x4c, RZ, 0xfc, !PT ;  /* 0x0000004c00327812 */ /* 0x000fc600078efcff */
[----:B------:R-:W-:Y:S01]  /*3320*/  IMAD.WIDE R76, R51, 0x2, R74 ;  /* 0x00000002334c7825 */ /* 0x000fe200078e024a */
[----:B------:R-:W-:-:S03]  /*3330*/  LOP3.LUT R51, R0, 0x4e, RZ, 0xfc, !PT ;  /* 0x0000004e00337812 */ /* 0x000fc600078efcff */
[----:B------:R-:W-:Y:S01]  /*3340*/  IMAD R50, R50, c[0x0][0x188], RZ ;  /* 0x0000620032327a24 */ /* 0x000fe200078e02ff */
[----:B------:R-:W-:Y:S01]  /*3350*/  PRMT R72, RZ, 0x7610, R72 ;  /* 0x00007610ff487816 */ /* 0x000fe20000000048 */
[----:B------:R-:W-:Y:S02]  /*3360*/  IMAD R51, R51, c[0x0][0x188], RZ ;  /* 0x0000620033337a24 */ /* 0x000fe400078e02ff */
[----:B-1----:R-:W-:Y:S01]  /*3370*/  IMAD.WIDE R80, R50, 0x2, R74 ;  /* 0x0000000232507825 */ /* 0x002fe200078e024a */
[----:B------:R-:W-:Y:S02]  /*3380*/  LOP3.LUT R50, R0, 0x50, RZ, 0xfc, !PT ;  /* 0x0000005000327812 */ /* 0x000fe400078efcff */
[----:B------:R-:W-:Y:S01]  /*3390*/  PRMT R18, RZ, 0x7610, R18 ;  /* 0x00007610ff127816 */ /* 0x000fe20000000012 */
[----:B------:R-:W-:Y:S01]  /*33a0*/  IMAD.WIDE R82, R51, 0x2, R74 ;  /* 0x0000000233527825 */ /* 0x000fe200078e024a */
[----:B------:R0:W2:Y:S01]  /*33b0*/  @!P1 LDG.E.U16 R72, [R78.64] ;  /* 0x000000064e489981 */ /* 0x0000a2000c1e1500 */
[----:B------:R-:W-:-:S02]  /*33c0*/  ISETP.GE.AND P1, PT, R50, UR4, PT ;  /* 0x0000000432007c0c */ /* 0x000fc4000bf26270 */
[----:B------:R-:W-:Y:S01]  /*33d0*/  LOP3.LUT R50, R0, 0x54, RZ, 0xfc, !PT ;  /* 0x0000005400327812 */ /* 0x000fe200078efcff */
[----:B------:R1:W2:Y:S03]  /*33e0*/  @!P3 LDG.E.U16 R18, [R82.64] ;  /* 0x000000065212b981 */ /* 0x0002a6000c1e1500 */
[----:B------:R-:W-:Y:S02]  /*33f0*/  ISETP.GE.AND P3, PT, R50, UR4, PT ;  /* 0x0000000432007c0c */ /* 0x000fe4000bf66270 */
[----:B------:R-:W-:Y:S02]  /*3400*/  LOP3.LUT R50, R0, 0x50, RZ, 0xfc, !PT ;  /* 0x0000005000327812 */ /* 0x000fe400078efcff */
[----:B------:R-:W-:-:S03]  /*3410*/  PRMT R8, RZ, 0x7610, R8 ;  /* 0x00007610ff087816 */ /* 0x000fc60000000008 */
[----:B------:R-:W-:-:S03]  /*3420*/  IMAD R50, R50, c[0x0][0x188], RZ ;  /* 0x0000620032327a24 */ /* 0x000fc600078e02ff */
[----:B------:R0:W2:Y:S01]  /*3430*/  @!P0 LDG.E.U16 R8, [R76.64] ;  /* 0x000000064c088981 */ /* 0x0000a2000c1e1500 */
[----:B------:R-:W-:Y:S02]  /*3440*/  PRMT R61, RZ, 0x7610, R61 ;  /* 0x00007610ff3d7816 */ /* 0x000fe4000000003d */
[----:B------:R-:W-:-:S04]  /*3450*/  LOP3.LUT R51, R0, 0x52, RZ, 0xfc, !PT ;  /* 0x0000005200337812 */ /* 0x000fc800078efcff */
[----:B------:R1:W2:Y:S01]  /*3460*/  @!P2 LDG.E.U16 R61, [R80.64] ;  /* 0x00000006503da981 */ /* 0x0002a2000c1e1500 */
[----:B0-----:R-:W-:Y:S01]  /*3470*/  IMAD.WIDE R76, R50, 0x2, R74 ;  /* 0x00000002324c7825 */ /* 0x001fe200078e024a */
[----:B------:R-:W-:-:S05]  /*3480*/  LOP3.LUT R50, R0, 0x52, RZ, 0xfc, !PT ;  /* 0x0000005200327812 */ /* 0x000fca00078efcff */
[----:B------:R-:W-:Y:S01]  /*3490*/  IMAD R50, R50, c[0x0][0x188], RZ ;  /* 0x0000620032327a24 */ /* 0x000fe200078e02ff */
[----:B------:R-:W-:-:S03]  /*34a0*/  ISETP.GE.AND P2, PT, R51, UR4, PT ;  /* 0x0000000433007c0c */ /* 0x000fc6000bf46270 */
[----:B------:R-:W-:Y:S01]  /*34b0*/  IMAD.WIDE R78, R50, 0x2, R74 ;  /* 0x00000002324e7825 */ /* 0x000fe200078e024a */
[C---:B------:R-:W-:Y:S02]  /*34c0*/  LOP3.LUT R50, R0.reuse, 0x56, RZ, 0xfc, !PT ;  /* 0x0000005600327812 */ /* 0x040fe400078efcff */
[----:B------:R-:W-:-:S03]  /*34d0*/  LOP3.LUT R51, R0, 0x58, RZ, 0xfc, !PT ;  /* 0x0000005800337812 */ /* 0x000fc600078efcff */
[----:B------:R-:W-:Y:S01]  /*34e0*/  IMAD R50, R50, c[0x0][0x188], RZ ;  /* 0x0000620032327a24 */ /* 0x000fe200078e02ff */
[----:B------:R-:W-:Y:S02]  /*34f0*/  ISETP.GE.AND P0, PT, R51, UR4, PT ;  /* 0x0000000433007c0c */ /* 0x000fe4000bf06270 */
[----:B------:R-:W-:Y:S01]  /*3500*/  LOP3.LUT R51, R0, 0x54, RZ, 0xfc, !PT ;  /* 0x0000005400337812 */ /* 0x000fe200078efcff */
[----:B-1----:R-:W-:Y:S01]  /*3510*/  IMAD.WIDE R82, R50, 0x2, R74 ;  /* 0x0000000232527825 */ /* 0x002fe200078e024a */
[C---:B------:R-:W-:Y:S02]  /*3520*/  LOP3.LUT R94, R0.reuse, 0x56, RZ, 0xfc, !PT ;  /* 0x00000056005e7812 */ /* 0x040fe400078efcff */
[----:B------:R-:W-:Y:S01]  /*3530*/  LOP3.LUT R50, R0, 0x58, RZ, 0xfc, !PT ;  /* 0x0000005800327812 */ /* 0x000fe200078efcff */
[----:B------:R-:W-:Y:S01]  /*3540*/  IMAD R51, R51, c[0x0][0x188], RZ ;  /* 0x0000620033337a24 */ /* 0x000fe200078e02ff */
[----:B------:R-:W-:Y:S02]  /*3550*/  PRMT R89, RZ, 0x7610, R89 ;  /* 0x00007610ff597816 */ /* 0x000fe40000000059 */
[----:B------:R-:W-:-:S02]  /*3560*/  ISETP.GE.AND P4, PT, R94, UR4, PT ;  /* 0x000000045e007c0c */ /* 0x000fc4000bf86270 */
[----:B------:R-:W-:Y:S01]  /*3570*/  PRMT R91, RZ, 0x7610, R91 ;  /* 0x00007610ff5b7816 */ /* 0x000fe2000000005b */
[----:B------:R-:W-:Y:S01]  /*3580*/  IMAD R50, R50, c[0x0][0x188], RZ ;  /* 0x0000620032327a24 */ /* 0x000fe200078e02ff */
[----:B------:R-:W-:Y:S01]  /*3590*/  PRMT R90, RZ, 0x7610, R90 ;  /* 0x00007610ff5a7816 */ /* 0x000fe2000000005a */
[----:B------:R-:W-:Y:S01]  /*35a0*/  IMAD.WIDE R80, R51, 0x2, R74 ;  /* 0x0000000233507825 */ /* 0x000fe200078e024a */
[----:B------:R0:W2:Y:S01]  /*35b0*/  @!P1 LDG.E.U16 R89, [R76.64] ;  /* 0x000000064c599981 */ /* 0x0000a2000c1e1500 */
[C---:B------:R-:W-:Y:S02]  /*35c0*/  LOP3.LUT R94, R0.reuse, 0x5c, RZ, 0xfc, !PT ;  /* 0x0000005c005e7812 */ /* 0x040fe400078efcff */
[C---:B------:R-:W-:Y:S01]  /*35d0*/  LOP3.LUT R95, R0.reuse, 0x5a, RZ, 0xfc, !PT ;  /* 0x0000005a005f7812 */ /* 0x040fe200078efcff */
[----:B------:R1:W2:Y:S01]  /*35e0*/  @!P2 LDG.E.U16 R91, [R78.64] ;  /* 0x000000064e5ba981 */ /* 0x0002a2000c1e1500 */
[----:B------:R-:W-:Y:S02]  /*35f0*/  LOP3.LUT R51, R0, 0x5e, RZ, 0xfc, !PT ;  /* 0x0000005e00337812 */ /* 0x000fe400078efcff */
[----:B------:R-:W-:Y:S01]  /*3600*/  PRMT R92, RZ, 0x7610, R92 ;  /* 0x00007610ff5c7816 */ /* 0x000fe2000000005c */
[----:B------:R3:W2:Y:S01]  /*3610*/  @!P3 LDG.E.U16 R90, [R80.64] ;  /* 0x00000006505ab981 */ /* 0x0006a2000c1e1500 */
[----:B0-----:R-:W-:Y:S01]  /*3620*/  IMAD.WIDE R76, R50, 0x2, R74 ;  /* 0x00000002324c7825 */ /* 0x001fe200078e024a */
[----:B------:R-:W-:-:S02]  /*3630*/  LOP3.LUT R50, R0, 0x5a, RZ, 0xfc, !PT ;  /* 0x0000005a00327812 */ /* 0x000fc400078efcff */
[----:B-1----:R-:W-:Y:S01]  /*3640*/  PRMT R78, RZ, 0x7610, R78 ;  /* 0x00007610ff4e7816 */ /* 0x002fe2000000004e */
[----:B------:R-:W-:Y:S01]  /*3650*/  IMAD R95, R95, c[0x0][0x188], RZ ;  /* 0x000062005f5f7a24 */ /* 0x000fe200078e02ff */
[C---:B------:R-:W-:Y:S01]  /*3660*/  ISETP.GE.AND P2, PT, R94.reuse, UR4, PT ;  /* 0x000000045e007c0c */ /* 0x040fe2000bf46270 */
[----:B------:R-:W-:Y:S01]  /*3670*/  IMAD R94, R94, c[0x0][0x188], RZ ;  /* 0x000062005e5e7a24 */ /* 0x000fe200078e02ff */
[C---:B------:R-:W-:Y:S01]  /*3680*/  ISETP.GE.AND P3, PT, R51.reuse, UR4, PT ;  /* 0x0000000433007c0c */ /* 0x040fe2000bf66270 */
[----:B------:R-:W-:Y:S01]  /*3690*/  IMAD R51, R51, c[0x0][0x188], RZ ;  /* 0x0000620033337a24 */ /* 0x000fe200078e02ff */
[----:B------:R-:W-:Y:S01]  /*36a0*/  ISETP.GE.AND P1, PT, R50, UR4, PT ;  /* 0x0000000432007c0c */ /* 0x000fe2000bf26270 */
[----:B------:R0:W2:Y:S01]  /*36b0*/  @!P4 LDG.E.U16 R92, [R82.64] ;  /* 0x00000006525cc981 */ /* 0x0000a2000c1e1500 */
[----:B------:R-:W-:-:S03]  /*36c0*/  LOP3.LUT R50, R0, 0x60, RZ, 0xfc, !PT ;  /* 0x0000006000327812 */ /* 0x000fc600078efcff */
[----:B------:R1:W2:Y:S01]  /*36d0*/  @!P0 LDG.E.U16 R78, [R76.64] ;  /* 0x000000064c4e8981 */ /* 0x0002a2000c1e1500 */
[----:B------:R-:W-:Y:S02]  /*36e0*/  ISETP.GE.AND P0, PT, R50, UR4, PT ;  /* 0x0000000432007c0c */ /* 0x000fe4000bf06270 */
[----:B---3--:R-:W-:Y:S01]  /*36f0*/  PRMT R81, RZ, 0x7610, R81 ;  /* 0x00007610ff517816 */ /* 0x008fe20000000051 */
[----:B0-----:R-:W-:Y:S01]  /*3700*/  IMAD.WIDE R82, R94, 0x2, R74 ;  /* 0x000000025e527825 */ /* 0x001fe200078e024a */
[----:B------:R-:W-:-:S03]  /*3710*/  LOP3.LUT R50, R0, 0x62, RZ, 0xfc, !PT ;  /* 0x0000006200327812 */ /* 0x000fc600078efcff */
[----:B-1----:R-:W-:Y:S01]  /*3720*/  IMAD.WIDE R76, R95, 0x2, R74 ;  /* 0x000000025f4c7825 */ /* 0x002fe200078e024a */
[----:B------:R-:W-:Y:S01]  /*3730*/  PRMT R79, RZ, 0x7610, R79 ;  /* 0x00007610ff4f7816 */ /* 0x000fe2000000004f */
[----:B------:R0:W3:Y:S02]  /*3740*/  @!P2 LDG.E.U16 R81, [R82.64] ;  /* 0x000000065251a981 */ /* 0x0000e4000c1e1500 */
[----:B------:R-:W-:Y:S01]  /*3750*/  IMAD.WIDE R94, R51, 0x2, R74 ;  /* 0x00000002335e7825 */ /* 0x000fe200078e024a */
[----:B------:R-:W-:Y:S02]  /*3760*/  LOP3.LUT R51, R0, 0x60, RZ, 0xfc, !PT ;  /* 0x0000006000337812 */ /* 0x000fe400078efcff */
[----:B------:R-:W-:Y:S01]  /*3770*/  ISETP.GE.AND P4, PT, R50, UR4, PT ;  /* 0x0000000432007c0c */ /* 0x000fe2000bf86270 */
[----:B------:R1:W2:Y:S01]  /*3780*/  @!P1 LDG.E.U16 R79, [R76.64] ;  /* 0x000000064c4f9981 */ /* 0x0002a2000c1e1500 */
[----:B------:R-:W-:Y:S01]  /*3790*/  LOP3.LUT R50, R0, 0x64, RZ, 0xfc, !PT ;  /* 0x0000006400327812 */ /* 0x000fe200078efcff */
[----:B------:R-:W-:Y:S01]  /*37a0*/  IMAD R51, R51, c[0x0][0x188], RZ ;  /* 0x0000620033337a24 */ /* 0x000fe200078e02ff */
[----:B0-----:R-:W-:-:S02]  /*37b0*/  PRMT R82, RZ, 0x7610, R82 ;  /* 0x00007610ff527816 */ /* 0x001fc40000000052 */
[----:B------:R-:W-:Y:S02]  /*37c0*/  ISETP.GE.AND P1, PT, R50, UR4, PT ;  /* 0x0000000432007c0c */ /* 0x000fe4000bf26270 */
[C---:B------:R-:W-:Y:S01]  /*37d0*/  LOP3.LUT R50, R0.reuse, 0x68, RZ, 0xfc, !PT ;  /* 0x0000006800327812 */ /* 0x040fe200078efcff */
[----:B-1----:R-:W-:Y:S01]  /*37e0*/  IMAD.WIDE R76, R51, 0x2, R74 ;  /* 0x00000002334c7825 */ /* 0x002fe200078e024a */
[C---:B------:R-:W-:Y:S02]  /*37f0*/  LOP3.LUT R96, R0.reuse, 0x62, RZ, 0xfc, !PT ;  /* 0x0000006200607812 */ /* 0x040fe400078efcff */
[----:B------:R-:W-:Y:S02]  /*3800*/  PRMT R80, RZ, 0x7610, R80 ;  /* 0x00007610ff507816 */ /* 0x000fe40000000050 */
[----:B------:R0:W2:Y:S01]  /*3810*/  @!P0 LDG.E.U16 R82, [R76.64] ;  /* 0x000000064c528981 */ /* 0x0000a2000c1e1500 */
[----:B------:R-:W-:Y:S02]  /*3820*/  LOP3.LUT R51, R0, 0x66, RZ, 0xfc, !PT ;  /* 0x0000006600337812 */ /* 0x000fe400078efcff */
[----:B------:R-:W-:Y:S01]  /*3830*/  ISETP.GE.AND P0, PT, R50, UR4, PT ;  /* 0x0000000432007c0c */ /* 0x000fe2000bf06270 */
[----:B------:R-:W-:Y:S01]  /*3840*/  IMAD R96, R96, c[0x0][0x188], RZ ;  /* 0x0000620060607a24 */ /* 0x000fe200078e02ff */
[----:B------:R-:W-:Y:S01]  /*3850*/  LOP3.LUT R50, R0, 0x66, RZ, 0xfc, !PT ;  /* 0x0000006600327812 */ /* 0x000fe200078efcff */
[----:B------:R1:W2:Y:S01]  /*3860*/  @!P3 LDG.E.U16 R80, [R94.64] ;  /* 0x000000065e50b981 */ /* 0x0002a2000c1e1500 */
[----:B------:R-:W-:-:S02]  /*3870*/  ISETP.GE.AND P2, PT, R51, UR4, PT ;  /* 0x0000000433007c0c */ /* 0x000fc4000bf46270 */
[----:B------:R-:W-:Y:S01]  /*3880*/  LOP3.LUT R51, R0, 0x64, RZ, 0xfc, !PT ;  /* 0x0000006400337812 */ /* 0x000fe200078efcff */
[----:B------:R-:W-:Y:S01]  /*3890*/  IMAD R50, R50, c[0x0][0x188], RZ ;  /* 0x0000620032327a24 */ /* 0x000fe200078e02ff */
[----:B------:R-:W-:Y:S01]  /*38a0*/  PRMT R83, RZ, 0x7610, R83 ;  /* 0x00007610ff537816 */ /* 0x000fe20000000053 */
[----:B-1----:R-:W-:-:S04]  /*38b0*/  IMAD.WIDE R94, R96, 0x2, R74 ;  /* 0x00000002605e7825 */ /* 0x002fc800078e024a */
[----:B------:R-:W-:Y:S01]  /*38c0*/  IMAD R51, R51, c[0x0][0x188], RZ ;  /* 0x0000620033337a24 */ /* 0x000fe200078e02ff */
[----:B------:R1:W2:Y:S01]  /*38d0*/  @!P4 LDG.E.U16 R83, [R94.64] ;  /* 0x000000065e53c981 */ /* 0x0002a2000c1e1500 */
[----:B------:R-:W-:Y:S01]  /*38e0*/  IMAD.WIDE R96, R50, 0x2, R74 ;  /* 0x0000000232607825 */ /* 0x000fe200078e024a */
[----:B------:R-:W-:-:S03]  /*38f0*/  LOP3.LUT R50, R0, 0x68, RZ, 0xfc, !PT ;  /* 0x0000006800327812 */ /* 0x000fc600078efcff */
[----:B0-----:R-:W-:Y:S01]  /*3900*/  IMAD.WIDE R76, R51, 0x2, R74 ;  /* 0x00000002334c7825 */ /* 0x001fe200078e024a */
[----:B-1----:R-:W-:-:S03]  /*3910*/  PRMT R94, RZ, 0x7610, R94 ;  /* 0x00007610ff5e7816 */ /* 0x002fc6000000005e */
[----:B------:R-:W-:Y:S01]  /*3920*/  IMAD R50, R50, c[0x0][0x188], RZ ;  /* 0x0000620032327a24 */ /* 0x000fe200078e02ff */
[----:B------:R-:W-:Y:S02]  /*3930*/  LOP3.LUT R51, R0, 0x6a, RZ, 0xfc, !PT ;  /* 0x0000006a00337812 */ /* 0x000fe400078efcff */
[----:B------:R0:W2:Y:S01]  /*3940*/  @!P1 LDG.E.U16 R94, [R76.64] ;  /* 0x000000064c5e9981 */ /* 0x0000a2000c1e1500 */
[----:B------:R-:W-:Y:S02]  /*3950*/  PRMT R95, RZ, 0x7610, R95 ;  /* 0x00007610ff5f7816 */ /* 0x000fe4000000005f */
[----:B------:R-:W-:Y:S01]  /*3960*/  PRMT R93, RZ, 0x7610, R93 ;  /* 0x00007610ff5d7816 */ /* 0x000fe2000000005d */
[----:B0-----:R-:W-:Y:S01]  /*3970*/  IMAD.WIDE R76, R50, 0x2, R74 ;  /* 0x00000002324c7825 */ /* 0x001fe200078e024a */
[----:B------:R-:W-:-:S04]  /*3980*/  LOP3.LUT R50, R0, 0x6a, RZ, 0xfc, !PT ;  /* 0x0000006a00327812 */ /* 0x000fc800078efcff */
[----:B------:R0:W2:Y:S01]  /*3990*/  @!P2 LDG.E.U16 R93, [R96.64] ;  /* 0x00000006605da981 */ /* 0x0000a2000c1e1500 */
[----:B------:R-:W-:Y:S01]  /*39a0*/  ISETP.GE.AND P1, PT, R51, UR4, PT ;  /* 0x0000000433007c0c */ /* 0x000fe2000bf26270 */
[----:B------:R-:W-:Y:S02]  /*39b0*/  IMAD R50, R50, c[0x0][0x188], RZ ;  /* 0x0000620032327a24 */ /* 0x000fe400078e02ff */
[----:B------:R1:W2:Y:S01]  /*39c0*/  @!P0 LDG.E.U16 R95, [R76.64] ;  /* 0x000000064c5f8981 */ /* 0x0002a2000c1e1500 */
[----:B------:R-:W-:Y:S02]  /*39d0*/  LOP3.LUT R51, R0, 0x6c, RZ, 0xfc, !PT ;  /* 0x0000006c00337812 */ /* 0x000fe400078efcff */
[----:B0-----:R-:W-:Y:S01]  /*39e0*/  PRMT R96, RZ, 0x7610, R96 ;  /* 0x00007610ff607816 */ /* 0x001fe20000000060 */
[----:B-1----:R-:W-:Y:S01]  /*39f0*/  IMAD.WIDE R76, R50, 0x2, R74 ;  /* 0x00000002324c7825 */ /* 0x002fe200078e024a */
[----:B------:R-:W-:Y:S02]  /*3a00*/  LOP3.LUT R50, R0, 0x6c, RZ, 0xfc, !PT ;  /* 0x0000006c00327812 */ /* 0x000fe400078efcff */
[----:B------:R-:W-:-:S03]  /*3a10*/  ISETP.GE.AND P0, PT, R51, UR4, PT ;  /* 0x0000000433007c0c */ /* 0x000fc6000bf06270 */
[----:B------:R0:W2:Y:S01]  /*3a20*/  @!P1 LDG.E.U16 R96, [R76.64] ;  /* 0x000000064c609981 */ /* 0x0000a2000c1e1500 */
[----:B------:R-:W-:Y:S01]  /*3a30*/  IMAD R50, R50, c[0x0][0x188], RZ ;  /* 0x0000620032327a24 */ /* 0x000fe200078e02ff */
[----:B------:R-:W-:Y:S02]  /*3a40*/  LOP3.LUT R51, R0, 0x6e, RZ, 0xfc, !PT ;  /* 0x0000006e00337812 */ /* 0x000fe400078efcff */
[----:B------:R-:W-:Y:S01]  /*3a50*/  PRMT R97, RZ, 0x7610, R97 ;  /* 0x00007610ff617816 */ /* 0x000fe20000000061 */
[----:B0-----:R-:W-:Y:S01]  /*3a60*/  IMAD.WIDE R76, R50, 0x2, R74 ;  /* 0x00000002324c7825 */ /* 0x001fe200078e024a */
[----:B------:R-:W-:Y:S02]  /*3a70*/  LOP3.LUT R50, R0, 0x6e, RZ, 0xfc, !PT ;  /* 0x0000006e00327812 */ /* 0x000fe400078efcff */
[----:B------:R-:W-:Y:S02]  /*3a80*/  ISETP.GE.AND P1, PT, R51, UR4, PT ;  /* 0x0000000433007c0c */ /* 0x000fe4000bf26270 */
[----:B------:R0:W2:Y:S01]  /*3a90*/  @!P0 LDG.E.U16 R97, [R76.64] ;  /* 0x000000064c618981 */ /* 0x0000a2000c1e1500 */
[----:B------:R-:W-:Y:S01]  /*3aa0*/  IMAD R50, R50, c[0x0][0x188], RZ ;  /* 0x0000620032327a24 */ /* 0x000fe200078e02ff */
[----:B------:R-:W-:-:S02]  /*3ab0*/  LOP3.LUT R51, R0, 0x70, RZ, 0xfc, !PT ;  /* 0x0000007000337812 */ /* 0x000fc400078efcff */
[----:B------:R-:W-:Y:S01]  /*3ac0*/  PRMT R99, RZ, 0x7610, R99 ;  /* 0x00007610ff637816 */ /* 0x000fe20000000063 */
[----:B0-----:R-:W-:Y:S01]  /*3ad0*/  IMAD.WIDE R76, R50, 0x2, R74 ;  /* 0x00000002324c7825 */ /* 0x001fe200078e024a */
        /* <DEDUP_REMOVED lines=16> */
[----:B------:R0:W3:Y:S01]  /*3be0*/  @!P1 LDG.E.U16 R101, [R76.64] ;  /* 0x000000064c659981 */ /* 0x0000e2000c1e1500 */
[----:B------:R-:W-:Y:S01]  /*3bf0*/  IMAD R50, R50, c[0x0][0x188], RZ ;  /* 0x0000620032327a24 */ /* 0x000fe200078e02ff */
[----:B------:R-:W-:Y:S02]  /*3c00*/  LOP3.LUT R51, R0, 0x76, RZ, 0xfc, !PT ;  /* 0x0000007600337812 */ /* 0x000fe400078efcff */
[----:B------:R-:W-:Y:S01]  /*3c10*/  PRMT R102, RZ, 0x7610, R102 ;  /* 0x00007610ff667816 */ /* 0x000fe20000000066 */
[----:B0-----:R-:W-:Y:S01]  /*3c20*/  IMAD.WIDE R76, R50, 0x2, R74 ;  /* 0x00000002324c7825 */ /* 0x001fe200078e024a */
[----:B------:R-:W-:Y:S02]  /*3c30*/  LOP3.LUT R50, R0, 0x76, RZ, 0xfc, !PT ;  /* 0x0000007600327812 */ /* 0x000fe400078efcff */
[----:B------:R-:W-:Y:S02]  /*3c40*/  ISETP.GE.AND P1, PT, R51, UR4, PT ;  /* 0x0000000433007c0c */ /* 0x000fe4000bf26270 */
[----:B------:R0:W3:Y:S01]  /*3c50*/  @!P0 LDG.E.U16 R102, [R76.64] ;  /* 0x000000064c668981 */ /* 0x0000e2000c1e1500 */
        /* <DEDUP_REMOVED lines=9> */
[----:B------:R-:W-:Y:S02]  /*3cf0*/  PRMT R104, RZ, 0x7610, R104 ;  /* 0x00007610ff687816 */ /* 0x000fe40000000068 */
[----:B------:R-:W-:Y:S01]  /*3d00*/  ISETP.GE.AND P1, PT, R51, UR4, PT ;  /* 0x0000000433007c0c */ /* 0x000fe2000bf26270 */
[----:B0-----:R-:W-:Y:S01]  /*3d10*/  IMAD.WIDE R76, R50, 0x2, R74 ;  /* 0x00000002324c7825 */ /* 0x001fe200078e024a */
[----:B------:R-:W-:Y:S02]  /*3d20*/  LOP3.LUT R50, R0, 0x7a, RZ, 0xfc, !PT ;  /* 0x0000007a00327812 */ /* 0x000fe400078efcff */
[----:B------:R-:W-:-:S02]  /*3d30*/  PRMT R105, RZ, 0x7610, R105 ;  /* 0x00007610ff697816 */ /* 0x000fc40000000069 */
[----:B------:R0:W3:Y:S01]  /*3d40*/  @!P0 LDG.E.U16 R104, [R76.64] ;  /* 0x000000064c688981 */ /* 0x0000e2000c1e1500 */
[----:B------:R-:W-:Y:S01]  /*3d50*/  IMAD R50, R50, c[0x0][0x188], RZ ;  /* 0x0000620032327a24 */ /* 0x000fe200078e02ff */
[----:B------:R-:W-:-:S03]  /*3d60*/  LOP3.LUT R51, R0, 0x7c, RZ, 0xfc, !PT ;  /* 0x0000007c00337812 */ /* 0x000fc600078efcff */
[----:B0-----:R-:W-:Y:S01]  /*3d70*/  IMAD.WIDE R76, R50, 0x2, R74 ;  /* 0x00000002324c7825 */ /* 0x001fe200078e024a */
[----:B------:R-:W-:-:S04]  /*3d80*/  ISETP.GE.AND P0, PT, R51, UR4, PT ;  /* 0x0000000433007c0c */ /* 0x000fc8000bf06270 */
[----:B------:R0:W3:Y:S01]  /*3d90*/  @!P1 LDG.E.U16 R105, [R76.64] ;  /* 0x000000064c699981 */ /* 0x0000e2000c1e1500 */
[----:B------:R-:W-:-:S03]  /*3da0*/  IMAD R51, R51, c[0x0][0x188], RZ ;  /* 0x0000620033337a24 */ /* 0x000fc600078e02ff */
[----:B------:R-:W1:Y:S01]  /*3db0*/  S2R R50, SR_TID.X ;  /* 0x0000000000327919 */ /* 0x000e620000002100 */
[----:B0-----:R-:W-:-:S04]  /*3dc0*/  LOP3.LUT R77, R0, 0x7e, RZ, 0xfc, !PT ;  /* 0x0000007e004d7812 */ /* 0x001fc800078efcff */
[----:B------:R-:W-:Y:S01]  /*3dd0*/  ISETP.GE.AND P1, PT, R77, UR4, PT ;  /* 0x000000044d007c0c */ /* 0x000fe2000bf26270 */
[----:B------:R-:W-:Y:S01]  /*3de0*/  IMAD.WIDE R76, R51, 0x2, R74 ;  /* 0x00000002334c7825 */ /* 0x000fe200078e024a */
[----:B------:R-:W-:Y:S02]  /*3df0*/  LOP3.LUT R51, R0, 0x7e, RZ, 0xfc, !PT ;  /* 0x0000007e00337812 */ /* 0x000fe400078efcff */
[----:B------:R-:W-:-:S03]  /*3e00*/  PRMT R106, RZ, 0x7610, R106 ;  /* 0x00007610ff6a7816 */ /* 0x000fc6000000006a */
[----:B------:R-:W-:Y:S01]  /*3e10*/  IMAD R51, R51, c[0x0][0x188], RZ ;  /* 0x0000620033337a24 */ /* 0x000fe200078e02ff */
[----:B------:R-:W-:Y:S02]  /*3e20*/  PRMT R107, RZ, 0x7610, R107 ;  /* 0x00007610ff6b7816 */ /* 0x000fe4000000006b */
[----:B------:R0:W3:Y:S02]  /*3e30*/  @!P0 LDG.E.U16 R106, [R76.64] ;  /* 0x000000064c6a8981 */ /* 0x0000e4000c1e1500 */
[----:B0-----:R-:W-:-:S05]  /*3e40*/  IMAD.WIDE R76, R51, 0x2, R74 ;  /* 0x00000002334c7825 */ /* 0x001fca00078e024a */
[----:B------:R0:W3:Y:S04]  /*3e50*/  @!P1 LDG.E.U16 R107, [R76.64] ;  /* 0x000000064c6b9981 */ /* 0x0000e8000c1e1500 */
[----:B------:R-:W-:Y:S01]  /*3e60*/  BAR.SYNC.DEFER_BLOCKING 0x0 ;  /* 0x0000000000007b1d */ /* 0x000fe20000010000 */
[----:B-1----:R-:W-:-:S04]  /*3e70*/  LOP3.LUT R50, R50, 0x7f, RZ, 0xc0, !PT ;  /* 0x0000007f32327812 */ /* 0x002fc800078ec0ff */
[C---:B------:R-:W-:Y:S01]  /*3e80*/  ISETP.GE.AND P0, PT, R50.reuse, UR4, PT ;  /* 0x0000000432007c0c */ /* 0x040fe2000bf06270 */
[----:B------:R1:W-:Y:S01]  /*3e90*/  STL.64 [R1+0x80], R74 ;  /* 0x0000804a01007387 */ /* 0x0003e20000100a00 */
[----:B------:R-:W-:Y:S01]  /*3ea0*/  IMAD R51, R50, c[0x0][0x18c], RZ ;  /* 0x0000630032337a24 */ /* 0x000fe200078e02ff */
[----:B------:R-:W-:Y:S01]  /*3eb0*/  LOP3.LUT R115, R115, R114, RZ, 0x3c, !PT ;  /* 0x0000007273737212 */ /* 0x000fe200078e3cff */
[----:B-1----:R-:W-:Y:S02]  /*3ec0*/  IMAD.MOV.U32 R74, RZ, RZ, R109 ;  /* 0x000000ffff4a7224 */ /* 0x002fe400078e006d */
[--C-:B------:R-:W-:Y:S01]  /*3ed0*/  IMAD.MOV.U32 R75, RZ, RZ, R108.reuse ;  /* 0x000000ffff4b7224 */ /* 0x100fe200078e006c */
[----:B------:R-:W-:-:S03]  /*3ee0*/  PRMT R108, RZ, 0x7610, R108 ;  /* 0x00007610ff6c7816 */ /* 0x000fc6000000006c */
[----:B0-----:R-:W-:Y:S01]  /*3ef0*/  IMAD.WIDE R76, R51, 0x2, R74 ;  /* 0x00000002334c7825 */ /* 0x001fe200078e024a */
[----:B------:R0:W-:Y:S01]  /*3f00*/  STL.64 [R1+0x38], R74 ;  /* 0x0000384a01007387 */ /* 0x0001e20000100a00 */
[----:B------:R-:W-:-:S03]  /*3f10*/  PRMT R109, RZ, 0x7610, R109 ;  /* 0x00007610ff6d7816 */ /* 0x000fc6000000006d */
[----:B------:R1:W3:Y:S01]  /*3f20*/  @!P0 LDG.E.U16 R108, [R76.64] ;  /* 0x000000064c6c8981 */ /* 0x0002e2000c1e1500 */
[----:B------:R-:W-:Y:S01]  /*3f30*/  LOP3.LUT R114, R115, R114, RZ, 0x3c, !PT ;  /* 0x0000007273727212 */ /* 0x000fe200078e3cff */
[----:B0-----:R-:W-:Y:S02]  /*3f40*/  IMAD.MOV.U32 R74, RZ, RZ, R111 ;  /* 0x000000ffff4a7224 */ /* 0x001fe400078e006f */
[----:B------:R-:W-:-:S04]  /*3f50*/  IMAD.MOV.U32 R75, RZ, RZ, R110 ;  /* 0x000000ffff4b7224 */ /* 0x000fc800078e006e */
[----:B-1----:R-:W-:Y:S01]  /*3f60*/  IMAD.WIDE R76, R51, 0x2, R74 ;  /* 0x00000002334c7825 */ /* 0x002fe200078e024a */
[----:B------:R0:W-:Y:S01]  /*3f70*/  STL.64 [R1+0x30], R74 ;  /* 0x0000304a01007387 */ /* 0x0001e20000100a00 */
[----:B------:R-:W-:-:S03]  /*3f80*/  PRMT R110, RZ, 0x7610, R110 ;  /* 0x00007610ff6e7816 */ /* 0x000fc6000000006e */
[----:B------:R1:W3:Y:S01]  /*3f90*/  @!P0 LDG.E.U16 R109, [R76.64] ;  /* 0x000000064c6d8981 */ /* 0x0002e2000c1e1500 */
[----:B------:R-:W-:Y:S01]  /*3fa0*/  LOP3.LUT R115, R115, R114, RZ, 0x3c, !PT ;  /* 0x0000007273737212 */ /* 0x000fe200078e3cff */
[----:B0-----:R-:W-:Y:S02]  /*3fb0*/  IMAD.MOV.U32 R74, RZ, RZ, R113 ;  /* 0x000000ffff4a7224 */ /* 0x001fe400078e0071 */
[----:B------:R-:W-:-:S04]  /*3fc0*/  IMAD.MOV.U32 R75, RZ, RZ, R112 ;  /* 0x000000ffff4b7224 */ /* 0x000fc800078e0070 */
[----:B-1----:R-:W-:Y:S01]  /*3fd0*/  IMAD.WIDE R76, R51, 0x2, R74 ;  /* 0x00000002334c7825 */ /* 0x002fe200078e024a */
[----:B------:R-:W-:Y:S01]  /*3fe0*/  PRMT R111, RZ, 0x7610, R111 ;  /* 0x00007610ff6f7816 */ /* 0x000fe2000000006f */
[----:B------:R0:W-:Y:S04]  /*3ff0*/  STL.64 [R1+0x88], R74 ;  /* 0x0000884a01007387 */ /* 0x0001e80000100a00 */
[----:B------:R1:W3:Y:S04]  /*4000*/  @!P0 LDG.E.U16 R110, [R76.64] ;  /* 0x000000064c6e8981 */ /* 0x0002e8000c1e1500 */
[----:B------:R-:W-:Y:S01]  /*4010*/  STL.64 [R1+0x28], R114 ;  /* 0x0000287201007387 */ /* 0x000fe20000100a00 */
[----:B0-----:R-:W-:-:S02]  /*4020*/  IMAD.MOV.U32 R74, RZ, RZ, R117 ;  /* 0x000000ffff4a7224 */ /* 0x001fc400078e0075 */
[----:B-1----:R-:W-:-:S04]  /*4030*/  IMAD.WIDE R76, R51, 0x2, R114 ;  /* 0x00000002334c7825 */ /* 0x002fc800078e0272 */
[----:B------:R-:W-:Y:S01]  /*4040*/  IMAD.MOV.U32 R75, RZ, RZ, R116 ;  /* 0x000000ffff4b7224 */ /* 0x000fe200078e0074 */
[----:B------:R0:W3:Y:S04]  /*4050*/  @!P0 LDG.E.U16 R111, [R76.64] ;  /* 0x000000064c6f8981 */ /* 0x0000e8000c1e1500 */
[----:B------:R1:W-:Y:S01]  /*4060*/  STL.64 [R1+0x20], R74 ;  /* 0x0000204a01007387 */ /* 0x0003e20000100a00 */
[----:B0-----:R-:W-:-:S04]  /*4070*/  IMAD.WIDE R76, R51, 0x2, R74 ;  /* 0x00000002334c7825 */ /* 0x001fc800078e024a */
[----:B-1----:R-:W-:Y:S02]  /*4080*/  IMAD.MOV.U32 R74, RZ, RZ, R119 ;  /* 0x000000ffff4a7224 */ /* 0x002fe400078e0077 */
[----:B------:R-:W-:-:S05]  /*4090*/  IMAD.MOV.U32 R75, RZ, RZ, R118 ;  /* 0x000000ffff4b7224 */ /* 0x000fca00078e0076 */
[----:B------:R0:W-:Y:S04]  /*40a0*/  STL.64 [R1+0x18], R74 ;  /* 0x0000184a01007387 */ /* 0x0001e80000100a00 */
[----:B------:R-:W3:Y:S04]  /*40b0*/  LDL.LU R119, [R1] ;  /* 0x0000000001777983 */ /* 0x000ee80000300800 */
[----:B------:R-:W3:Y:S01]  /*40c0*/  LDL.LU R118, [R1+0x4] ;  /* 0x0000040001767983 */ /* 0x000ee20000300800 */
[----:B------:R-:W-:-:S03]  /*40d0*/  PRMT R112, RZ, 0x7610, R112 ;  /* 0x00007610ff707816 */ /* 0x000fc60000000070 */
[----:B------:R-:W1:Y:S01]  /*40e0*/  S2R R50, SR_TID.X ;  /* 0x0000000000327919 */ /* 0x000e620000002100 */
[----:B------:R-:W-:-:S03]  /*40f0*/  PRMT R113, RZ, 0x7610, R113 ;  /* 0x00007610ff717816 */ /* 0x000fc60000000071 */
[----:B------:R0:W5:Y:S01]  /*4100*/  @!P0 LDG.E.U16 R112, [R76.64] ;  /* 0x000000064c708981 */ /* 0x000162000c1e1500 */
[----:B------:R-:W-:Y:S02]  /*4110*/  IMAD.MOV.U32 R116, RZ, RZ, R123 ;  /* 0x000000ffff747224 */ /* 0x000fe400078e007b */
[----:B0-----:R-:W-:-:S04]  /*4120*/  IMAD.WIDE R76, R51, 0x2, R74 ;  /* 0x00000002334c7825 */ /* 0x001fc800078e024a */
[----:B------:R-:W-:Y:S01]  /*4130*/  IMAD.MOV.U32 R74, RZ, RZ, R121 ;  /* 0x000000ffff4a7224 */ /* 0x000fe200078e0079 */
[----:B------:R0:W5:Y:S01]  /*4140*/  @!P0 LDG.E.U16 R113, [R76.64] ;  /* 0x000000064c718981 */ /* 0x000162000c1e1500 */
[----:B------:R-:W-:Y:S02]  /*4150*/  IMAD.MOV.U32 R75, RZ, RZ, R120 ;  /* 0x000000ffff4b7224 */ /* 0x000fe400078e0078 */
[----:B------:R-:W-:Y:S02]  /*4160*/  IMAD.MOV.U32 R117, RZ, RZ, R122 ;  /* 0x000000ffff757224 */ /* 0x000fe400078e007a */
[----:B------:R-:W-:Y:S01]  /*4170*/  IMAD.WIDE R114, R51, 0x2, R74 ;  /* 0x0000000233727825 */ /* 0x000fe200078e024a */
[----:B0-----:R-:W-:Y:S01]  /*4180*/  PRMT R76, RZ, 0x7610, R76 ;  /* 0x00007610ff4c7816 */ /* 0x001fe2000000004c */
[----:B------:R0:W-:Y:S04]  /*4190*/  STL.64 [R1+0x90], R74 ;  /* 0x0000904a01007387 */ /* 0x0001e80000100a00 */
[----:B------:R1:W-:Y:S04]  /*41a0*/  STL.64 [R1+0x10], R116 ;  /* 0x0000107401007387 */ /* 0x0003e80000100a00 */
[----:B------:R1:W5:Y:S01]  /*41b0*/  @!P0 LDG.E.U16 R76, [R114.64] ;  /* 0x00000006724c8981 */ /* 0x000362000c1e1500 */
[----:B0-----:R-:W-:-:S02]  /*41c0*/  IMAD.MOV.U32 R74, RZ, RZ, R125 ;  /* 0x000000ffff4a7224 */ /* 0x001fc400078e007d */
[----:B-1----:R-:W-:Y:S01]  /*41d0*/  IMAD.WIDE R114, R51, 0x2, R116 ;  /* 0x0000000233727825 */ /* 0x002fe200078e0274 */
[----:B------:R-:W-:Y:S01]  /*41e0*/  LOP3.LUT R116, R50, 0x7f, RZ, 0xc0, !PT ;  /* 0x0000007f32747812 */ /* 0x000fe200078ec0ff */
[----:B------:R-:W5:Y:S04]  /*41f0*/  LDL.LU R51, [R1+0x40] ;  /* 0x0000400001337983 */ /* 0x000f680000300800 */
[----:B------:R-:W5:Y:S01]  /*4200*/  LDL.LU R50, [R1+0x44] ;  /* 0x0000440001327983 */ /* 0x000f620000300800 */
[----:B------:R-:W-:-:S03]  /*4210*/  IMAD.MOV.U32 R75, RZ, RZ, R124 ;  /* 0x000000ffff4b7224 */ /* 0x000fc600078e007c */
[----:B------:R-:W5:Y:S04]  /*4220*/  LDL.LU R125, [R1+0x48] ;  /* 0x00004800017d7983 */ /* 0x000f680000300800 */
[----:B------:R-:W5:Y:S04]  /*4230*/  LDL.LU R124, [R1+0x4c] ;  /* 0x00004c00017c7983 */ /* 0x000f680000300800 */
[----:B----4-:R0:W-:Y:S04]  /*4240*/  STS.U16 [R2+0x1000], R12 ;  /* 0x0010000c02007388 */ /* 0x0101e80000000400 */
[----:B--2---:R-:W-:Y:S01]  /*4250*/  STS.U16 [R2], R17 ;  /* 0x0000001102007388 */ /* 0x004fe20000000400 */
[----:B0-----:R-:W-:-:S03]  /*4260*/  IMAD R12, R116, c[0x0][0x18c], RZ ;  /* 0x00006300740c7a24 */ /* 0x001fc600078e02ff */
[----:B------:R0:W-:Y:S04]  /*4270*/  STS.U16 [R2+0x2000], R16 ;  /* 0x0020001002007388 */ /* 0x0001e80000000400 */
[----:B---3--:R1:W-:Y:S04]  /*4280*/  STL.64 [R1+0x8], R118 ;  /* 0x0000087601007387 */ /* 0x0083e80000100a00 */
[----:B------:R-:W2:Y:S04]  /*4290*/  LDL.LU R123, [R1+0x50] ;  /* 0x00005000017b7983 */ /* 0x000ea80000300800 */
[----:B------:R-:W2:Y:S04]  /*42a0*/  LDL.LU R122, [R1+0x54] ;  /* 0x00005400017a7983 */ /* 0x000ea80000300800 */
[----:B------:R-:W3:Y:S04]  /*42b0*/  LDL.LU R121, [R1+0x58] ;  /* 0x0000580001797983 */ /* 0x000ee80000300800 */
[----:B------:R-:W3:Y:S01]  /*42c0*/  LDL.LU R120, [R1+0x5c] ;  /* 0x00005c0001787983 */ /* 0x000ee20000300800 */
[----:B0-----:R-:W-:-:S03]  /*42d0*/  IMAD.WIDE R16, R12, 0x2, R118 ;  /* 0x000000020c107825 */ /* 0x001fc600078e0276 */
[----:B-1----:R-:W4:Y:S04]  /*42e0*/  LDL.LU R119, [R1+0x60] ;  /* 0x0000600001777983 */ /* 0x002f280000300800 */
[----:B------:R-:W4:Y:S01]  /*42f0*/  LDL.LU R118, [R1+0x64] ;  /* 0x0000640001767983 */ /* 0x000f220000300800 */
[----:B------:R-:W-:Y:S01]  /*4300*/  PRMT R77, RZ, 0x7610, R77 ;  /* 0x00007610ff4d7816 */ /* 0x000fe2000000004d */
[----:B------:R-:W-:-:S05]  /*4310*/  IMAD.WIDE R116, R12, 0x2, R74 ;  /* 0x000000020c747825 */ /* 0x000fca00078e024a */
[----:B------:R0:W4:Y:S02]  /*4320*/  @!P0 LDG.E.U16 R77, [R114.64] ;  /* 0x00000006724d8981 */ /* 0x000124000c1e1500 */
[----:B0-----:R-:W-:Y:S02]  /*4330*/  PRMT R114, RZ, 0x7610, R114 ;  /* 0x00007610ff727816 */ /* 0x001fe40000000072 */
[----:B------:R-:W-:-:S04]  /*4340*/  PRMT R115, RZ, 0x7610, R115 ;  /* 0x00007610ff737816 */ /* 0x000fc80000000073 */
[----:B------:R0:W4:Y:S04]  /*4350*/  @!P0 LDG.E.U16 R114, [R116.64] ;  /* 0x0000000674728981 */ /* 0x000128000c1e1500 */
[----:B------:R5:W4:Y:S01]  /*4360*/  @!P0 LDG.E.U16 R115, [R16.64] ;  /* 0x0000000610738981 */ /* 0x000b22000c1e1500 */
[----:B0-----:R-:W-:-:S03]  /*4370*/  PRMT R116, RZ, 0x7610, R116 ;  /* 0x00007610ff747816 */ /* 0x001fc60000000074 */
[----:B------:R0:W-:Y:S01]  /*4380*/  STS.U16 [R2+0x4000], R15 ;  /* 0x0040000f02007388 */ /* 0x0001e20000000400 */
[----:B-----5:R-:W-:-:S03]  /*4390*/  IMAD.WIDE R16, R12, 0x2, R50 ;  /* 0x000000020c107825 */ /* 0x020fc600078e0232 */
[----:B------:R-:W-:Y:S04]  /*43a0*/  STS.U16 [R2+0x3000], R11 ;  /* 0x0030000b02007388 */ /* 0x000fe80000000400 */
[----:B------:R1:W5:Y:S01]  /*43b0*/  @!P0 LDG.E.U16 R116, [R16.64] ;  /* 0x0000000610748981 */ /* 0x000362000c1e1500 */
[----:B0-----:R-:W-:-:S03]  /*43c0*/  PRMT R15, RZ, 0x7610, R15 ;  /* 0x00007610ff0f7816 */ /* 0x001fc6000000000f */
[----:B------:R-:W-:Y:S04]  /*43d0*/  STS.U16 [R2+0x5000], R10 ;  /* 0x0050000a02007388 */ /* 0x000fe80000000400 */
[----:B------:R0:W-:Y:S01]  /*43e0*/  STS.U16 [R2+0x6000], R14 ;  /* 0x0060000e02007388 */ /* 0x0001e20000000400 */
[----:B-1----:R-:W-:-:S03]  /*43f0*/  IMAD.WIDE R16, R12, 0x2, R124 ;  /* 0x000000020c107825 */ /* 0x002fc600078e027c */
[----:B------:R1:W-:Y:S04]  /*4400*/  STS.U16 [R2+0x7000], R9 ;  /* 0x0070000902007388 */ /* 0x0003e80000000400 */
[----:B------:R1:W5:Y:S01]  /*4410*/  @!P0 LDG.E.U16 R15, [R16.64] ;  /* 0x00000006100f8981 */ /* 0x000362000c1e1500 */
[----:B0-----:R-:W-:-:S03]  /*4420*/  PRMT R14, RZ, 0x7610, R14 ;  /* 0x00007610ff0e7816 */ /* 0x001fc6000000000e */
[----:B------:R-:W5:Y:S01]  /*4430*/  LDL.LU R117, [R1+0x6c] ;  /* 0x00006c0001757983 */ /* 0x000f620000300800 */
[----:B-1----:R-:W-:Y:S02]  /*4440*/  PRMT R16, RZ, 0x7610, R16 ;  /* 0x00007610ff107816 */ /* 0x002fe40000000010 */
[----:B------:R-:W-:Y:S01]  /*4450*/  PRMT R9, RZ, 0x7610, R9 ;  /* 0x00007610ff097816 */ /* 0x000fe20000000009 */
[----:B--2---:R-:W-:-:S05]  /*4460*/  IMAD.WIDE R10, R12, 0x2, R122 ;  /* 0x000000020c0a7825 */ /* 0x004fca00078e027a */
[----:B------:R3:W2:Y:S02]  /*4470*/  @!P0 LDG.E.U16 R16, [R10.64] ;  /* 0x000000060a108981 */ /* 0x0006a4000c1e1500 */
[----:B---3--:R-:W-:-:S05]  /*4480*/  IMAD.WIDE R10, R12, 0x2, R120 ;  /* 0x000000020c0a7825 */ /* 0x008fca00078e0278 */
[----:B------:R4:W3:Y:S02]  /*4490*/  @!P0 LDG.E.U16 R14, [R10.64] ;  /* 0x000000060a0e8981 */ /* 0x0008e4000c1e1500 */
[----:B----4-:R-:W-:-:S05]  /*44a0*/  IMAD.WIDE R10, R12, 0x2, R118 ;  /* 0x000000020c0a7825 */ /* 0x010fca00078e0276 */
[----:B------:R0:W4:Y:S04]  /*44b0*/  @!P0 LDG.E.U16 R9, [R10.64] ;  /* 0x000000060a098981 */ /* 0x000128000c1e1500 */
[----:B0-----:R-:W2:Y:S01]  /*44c0*/  LDL.LU R11, [R1+0x68] ;  /* 0x00006800010b7983 */ /* 0x001ea20000300800 */
[----:B------:R-:W-:-:S03]  /*44d0*/  PRMT R17, RZ, 0x7610, R17 ;  /* 0x00007610ff117816 */ /* 0x000fc60000000011 */
[----:B------:R2:W-:Y:S01]  /*44e0*/  STS.U16 [R2+0x8000], R13 ;  /* 0x0080000d02007388 */ /* 0x0005e20000000400 */
[----:B-----5:R-:W-:Y:S01]  /*44f0*/  IMAD.MOV.U32 R10, RZ, RZ, R117 ;  /* 0x000000ffff0a7224 */ /* 0x020fe200078e0075 */
[----:B------:R-:W-:Y:S02]  /*4500*/  LOP3.LUT R117, R2, 0x20, RZ, 0x3c, !PT ;  /* 0x0000002002757812 */ /* 0x000fe400078e3cff */
[----:B------:R0:W-:Y:S04]  /*4510*/  STS.U16 [R2+0x9000], R8 ;  /* 0x0090000802007388 */ /* 0x0001e80000000400 */
[----:B------:R-:W-:Y:S04]  /*4520*/  STS.U16 [R2+0xa000], R89 ;  /* 0x00a0005902007388 */ /* 0x000fe80000000400 */
[----:B------:R-:W-:Y:S01]  /*4530*/  STS.U16 [R2+0xb000], R78 ;  /* 0x00b0004e02007388 */ /* 0x000fe20000000400 */
[----:B--2---:R-:W-:-:S05]  /*4540*/  IMAD.WIDE R12, R12, 0x2, R10 ;  /* 0x000000020c0c7825 */ /* 0x004fca00078e020a */
[----:B------:R1:W2:Y:S02]  /*4550*/  @!P0 LDG.E.U16 R17, [R12.64] ;  /* 0x000000060c118981 */ /* 0x0002a4000c1e1500 */
[----:B-1----:R-:W-:Y:S02]  /*4560*/  IMAD.MOV.U32 R12, RZ, RZ, R50 ;  /* 0x000000ffff0c7224 */ /* 0x002fe400078e0032 */
[----:B------:R-:W-:Y:S02]  /*4570*/  IMAD.MOV.U32 R13, RZ, RZ, R51 ;  /* 0x000000ffff0d7224 */ /* 0x000fe400078e0033 */
[----:B------:R-:W5:Y:S04]  /*4580*/  LDL.LU.64 R50, [R1+0x98] ;  /* 0x0000980001327983 */ /* 0x000f680000300a00 */
[----:B------:R-:W-:Y:S04]  /*4590*/  STS.U16 [R2+0xc000], R82 ;  /* 0x00c0005202007388 */ /* 0x000fe80000000400 */
        /* <DEDUP_REMOVED lines=10> */
[----:B------:R-:W-:Y:S01]  /*4640*/  STS.U16 [R117+0x7400], R84 ;  /* 0x0074005475007388 */ /* 0x000fe20000000400 */
[----:B0-----:R-:W-:-:S03]  /*4650*/  LOP3.LUT R8, R2, 0x40, RZ, 0x3c, !PT ;  /* 0x0000004002087812 */ /* 0x001fc600078e3cff */
[----:B------:R-:W-:Y:S04]  /*4660*/  STS.U16 [R117+0x8400], R73 ;  /* 0x0084004975007388 */ /* 0x000fe80000000400 */
[----:B------:R-:W-:Y:S04]  /*4670*/  STS.U16 [R117+0x9400], R72 ;  /* 0x0094004875007388 */ /* 0x000fe80000000400 */
[----:B------:R-:W-:Y:S04]  /*4680*/  STS.U16 [R117+0xa400], R91 ;  /* 0x00a4005b75007388 */ /* 0x000fe80000000400 */
[----:B------:R-:W-:Y:S04]  /*4690*/  STS.U16 [R117+0xb400], R79 ;  /* 0x00b4004f75007388 */ /* 0x000fe80000000400 */
[----:B------:R-:W-:Y:S04]  /*46a0*/  STS.U16 [R117+0xc400], R83 ;  /* 0x00c4005375007388 */ /* 0x000fe80000000400 */
[----:B------:R-:W-:Y:S04]  /*46b0*/  STS.U16 [R117+0xd400], R96 ;  /* 0x00d4006075007388 */ /* 0x000fe80000000400 */
[----:B------:R-:W-:Y:S04]  /*46c0*/  STS.U16 [R117+0xe400], R101 ;  /* 0x00e4006575007388 */ /* 0x000fe80000000400 */
[----:B------:R0:W-:Y:S04]  /*46d0*/  STS.U16 [R117+0xf400], R105 ;  /* 0x00f4006975007388 */ /* 0x0001e80000000400 */
        /* <DEDUP_REMOVED lines=40> */
[----:B----4-:R-:W-:Y:S04]  /*4960*/  STS.U16 [R5+0x13800], R9 ;  /* 0x0138000905007388 */ /* 0x010fe80000000400 */
[----:B------:R0:W-:Y:S04]  /*4970*/  STS.U16 [R7+0x10400], R109 ;  /* 0x0104006d07007388 */ /* 0x0001e80000000400 */
[----:B------:R-:W-:Y:S04]  /*4980*/  STS.U16 [R7+0x10c00], R111 ;  /* 0x010c006f07007388 */ /* 0x000fe80000000400 */
[----:B------:R-:W-:Y:S04]  /*4990*/  STS.U16 [R7+0x11400], R113 ;  /* 0x0114007107007388 */ /* 0x000fe80000000400 */
[----:B------:R-:W-:Y:S04]  /*49a0*/  STS.U16 [R7+0x11c00], R77 ;  /* 0x011c004d07007388 */ /* 0x000fe80000000400 */
[----:B------:R-:W-:Y:S04]  /*49b0*/  STS.U16 [R7+0x12400], R115 ;  /* 0x0124007307007388 */ /* 0x000fe80000000400 */
[----:B------:R-:W-:Y:S04]  /*49c0*/  STS.U16 [R7+0x12c00], R15 ;  /* 0x012c000f07007388 */ /* 0x000fe80000000400 */
[----:B---3--:R-:W-:Y:S01]  /*49d0*/  STS.U16 [R7+0x13400], R14 ;  /* 0x0134000e07007388 */ /* 0x008fe20000000400 */
[----:B------:R-:W-:-:S02]  /*49e0*/  IMAD.MOV.U32 R104, RZ, RZ, R12 ;  /* 0x000000ffff687224 */ /* 0x000fc400078e000c */
[----:B------:R-:W-:Y:S01]  /*49f0*/  IMAD.MOV.U32 R72, RZ, RZ, c[0x0][0x18c] ;  /* 0x00006300ff487624 */ /* 0x000fe200078e00ff */
[----:B------:R-:W3:Y:S04]  /*4a00*/  LDL.LU.64 R100, [R1+0x8] ;  /* 0x0000080001647983 */ /* 0x000ee80000300a00 */
[----:B--2---:R-:W-:Y:S04]  /*4a10*/  STS.U16 [R7+0x13c00], R17 ;  /* 0x013c001107007388 */ /* 0x004fe80000000400 */
[----:B------:R-:W-:Y:S01]  /*4a20*/  BAR.SYNC.DEFER_BLOCKING 0x0 ;  /* 0x0000000000007b1d */ /* 0x000fe20000010000 */
[----:B------:R-:W-:-:S02]  /*4a30*/  IMAD.MOV.U32 R105, RZ, RZ, R13 ;  /* 0x000000ffff697224 */ /* 0x000fc400078e000d */
[----:B------:R-:W-:-:S03]  /*4a40*/  IMAD.SHL.U32 R72, R72, 0x80, RZ ;  /* 0x0000008048487824 */ /* 0x000fc600078e00ff */
[----:B0-----:R-:W2:Y:S04]  /*4a50*/  LDL.LU.64 R108, [R1+0x10] ;  /* 0x00001000016c7983 */ /* 0x001ea80000300a00 */
[----:B------:R-:W-:Y:S04]  /*4a60*/  LDSM.16.MT88.4 R80, [R4] ;  /* 0x000000000450783b */ /* 0x000fe80000004200 */
[----:B------:R-:W0:Y:S04]  /*4a70*/  LDSM.16.M88.4 R20, [R3+0x10000] ;  /* 0x010000000314783b */ /* 0x000e280000000200 */
[----:B------:R-:W1:Y:S04]  /*4a80*/  LDSM.16.M88.4 R16, [R3+0x11000] ;  /* 0x011000000310783b */ /* 0x000e680000000200 */
[----:B------:R-:W4:Y:S04]  /*4a90*/  LDSM.16.M88.4 R12, [R3+0x12000] ;  /* 0x01200000030c783b */ /* 0x000f280000000200 */
[----:B------:R-:W4:Y:S04]  /*4aa0*/  LDSM.16.M88.4 R68, [R3+0x13000] ;  /* 0x013000000344783b */ /* 0x000f280000000200 */
[----:B------:R-:W4:Y:S04]  /*4ab0*/  LDSM.16.MT88.4 R64, [R4+0x100] ;  /* 0x000100000440783b */ /* 0x000f280000004200 */
[----:B------:R-:W5:Y:S04]  /*4ac0*/  LDSM.16.MT88.4 R60, [R4+0x2000] ;  /* 0x00200000043c783b */ /* 0x000f680000004200 */
[----:B------:R-:W5:Y:S04]  /*4ad0*/  LDSM.16.MT88.4 R56, [R4+0x2100] ;  /* 0x002100000438783b */ /* 0x000f680000004200 */
[----:B------:R-:W-:Y:S04]  /*4ae0*/  LDSM.16.MT88.4 R96, [R4+0x4000] ;  /* 0x004000000460783b */ /* 0x000fe80000004200 */
[----:B------:R-:W5:Y:S04]  /*4af0*/  LDSM.16.M88.4 R92, [R6+0x10000] ;  /* 0x01000000065c783b */ /* 0x000f680000000200 */
[----:B------:R-:W5:Y:S01]  /*4b00*/  LDSM.16.M88.4 R88, [R6+0x11000] ;  /* 0x011000000658783b */ /* 0x000f620000000200 */
[C---:B0-----:R-:W-:Y:S03]  /*4b10*/  HMMA.16816.F32 R40, R80.reuse, R20, R40 ;  /* 0x000000145028723c */ /* 0x041fe60000001828 */
[----:B------:R-:W0:Y:S05]  /*4b20*/  LDSM.16.M88.4 R84, [R6+0x12000] ;  /* 0x012000000654783b */ /* 0x000e2a0000000200 */
[C---:B-1----:R-:W-:Y:S08]  /*4b30*/  HMMA.16816.F32 R44, R80.reuse, R16, R44 ;  /* 0x00000010502c723c */ /* 0x042ff0000000182c */
[C---:B----4-:R-:W-:Y:S08]  /*4b40*/  HMMA.16816.F32 R52, R80.reuse, R12, R52 ;  /* 0x0000000c5034723c */ /* 0x050ff00000001834 */
[----:B------:R-:W-:Y:S01]  /*4b50*/  HMMA.16816.F32 R24, R80, R68, R24 ;  /* 0x000000445018723c */ /* 0x000fe20000001818 */
[----:B------:R-:W1:Y:S07]  /*4b60*/  LDSM.16.M88.4 R80, [R6+0x13000] ;  /* 0x013000000650783b */ /* 0x000e6e0000000200 */
[C---:B------:R-:W-:Y:S08]  /*4b70*/  HMMA.16816.F32 R36, R64.reuse, R20, R36 ;  /* 0x000000144024723c */ /* 0x040ff00000001824 */
[C---:B------:R-:W-:Y:S08]  /*4b80*/  HMMA.16816.F32 R28, R64.reuse, R16, R28 ;  /* 0x00000010401c723c */ /* 0x040ff0000000181c */
[C---:B------:R-:W-:Y:S01]  /*4b90*/  HMMA.16816.F32 R76, R64.reuse, R12, R32 ;  /* 0x0000000c404c723c */ /* 0x040fe20000001820 */
[----:B------:R-:W4:Y:S07]  /*4ba0*/  LDSM.16.MT88.4 R32, [R4+0x4100] ;  /* 0x004100000420783b */ /* 0x000f2e0000004200 */
[----:B-----5:R-:W-:Y:S01]  /*4bb0*/  HMMA.16816.F32 R48, R64, R68, R48 ;  /* 0x000000444030723c */ /* 0x020fe20000001830 */
[----:B------:R-:W-:Y:S07]  /*4bc0*/  LDSM.16.M88.4 R64, [R3+0x13080] ;  /* 0x013080000340783b */ /* 0x000fee0000000200 */
[C---:B------:R-:W-:Y:S08]  /*4bd0*/  HMMA.16816.F32 R40, R60.reuse, R22, R40 ;  /* 0x000000163c28723c */ /* 0x040ff00000001828 */
[C---:B------:R-:W-:Y:S08]  /*4be0*/  HMMA.16816.F32 R44, R60.reuse, R18, R44 ;  /* 0x000000123c2c723c */ /* 0x040ff0000000182c */
[C---:B------:R-:W-:Y:S08]  /*4bf0*/  HMMA.16816.F32 R52, R60.reuse, R14, R52 ;  /* 0x0000000e3c34723c */ /* 0x040ff00000001834 */
[----:B------:R-:W-:Y:S01]  /*4c00*/  HMMA.16816.F32 R24, R60, R70, R24 ;  /* 0x000000463c18723c */ /* 0x000fe20000001818 */
[----:B------:R-:W-:Y:S07]  /*4c10*/  LDSM.16.MT88.4 R60, [R4+0x8100] ;  /* 0x00810000043c783b */ /* 0x000fee0000004200 */
[C---:B------:R-:W-:Y:S01]  /*4c20*/  HMMA.16816.F32 R36, R56.reuse, R22, R36 ;  /* 0x000000163824723c */ /* 0x040fe20000001824 */
[----:B------:R-:W-:Y:S07]  /*4c30*/  LDSM.16.M88.4 R20, [R3+0x11080] ;  /* 0x011080000314783b */ /* 0x000fee0000000200 */
[C---:B------:R-:W-:Y:S01]  /*4c40*/  HMMA.16816.F32 R28, R56.reuse, R18, R28 ;  /* 0x00000012381c723c */ /* 0x040fe2000000181c */
[----:B------:R-:W5:Y:S07]  /*4c50*/  LDSM.16.MT88.4 R16, [R4+0x6000] ;  /* 0x006000000410783b */ /* 0x000f6e0000004200 */
[C---:B------:R-:W-:Y:S01]  /*4c60*/  HMMA.16816.F32 R76, R56.reuse, R14, R76 ;  /* 0x0000000e384c723c */ /* 0x040fe2000000184c */
[----:B------:R-:W3:Y:S07]  /*4c70*/  LDSM.16.MT88.4 R12, [R4+0x6100] ;  /* 0x00610000040c783b */ /* 0x000eee0000004200 */
[----:B------:R-:W-:Y:S01]  /*4c80*/  HMMA.16816.F32 R48, R56, R70, R48 ;  /* 0x000000463830723c */ /* 0x000fe20000001830 */
[----:B------:R-:W-:Y:S04]  /*4c90*/  LDSM.16.M88.4 R68, [R3+0x10080] ;  /* 0x010080000344783b */ /* 0x000fe80000000200 */
[----:B------:R-:W-:Y:S03]  /*4ca0*/  LDSM.16.M88.4 R56, [R3+0x12080] ;  /* 0x012080000338783b */ /* 0x000fe60000000200 */
[C---:B------:R-:W-:Y:S08]  /*4cb0*/  HMMA.16816.F32 R40, R96.reuse, R92, R40 ;  /* 0x0000005c6028723c */ /* 0x040ff00000001828 */
[C---:B------:R-:W-:Y:S08]  /*4cc0*/  HMMA.16816.F32 R44, R96.reuse, R88, R44 ;  /* 0x00000058602c723c */ /* 0x040ff0000000182c */
[C---:B0-----:R-:W-:Y:S08]  /*4cd0*/  HMMA.16816.F32 R52, R96.reuse, R84, R52 ;  /* 0x000000546034723c */ /* 0x041ff00000001834 */
[----:B-1----:R-:W-:Y:S01]  /*4ce0*/  HMMA.16816.F32 R24, R96, R80, R24 ;  /* 0x000000506018723c */ /* 0x002fe20000001818 */
[----:B------:R-:W0:Y:S07]  /*4cf0*/  LDSM.16.MT88.4 R96, [R4+0x8000] ;  /* 0x008000000460783b */ /* 0x000e2e0000004200 */
[C---:B----4-:R-:W-:Y:S08]  /*4d00*/  HMMA.16816.F32 R36, R32.reuse, R92, R36 ;  /* 0x0000005c2024723c */ /* 0x050ff00000001824 */
[C---:B------:R-:W-:Y:S08]  /*4d10*/  HMMA.16816.F32 R28, R32.reuse, R88, R28 ;  /* 0x00000058201c723c */ /* 0x040ff0000000181c */
[C---:B------:R-:W-:Y:S08]  /*4d20*/  HMMA.16816.F32 R76, R32.reuse, R84, R76 ;  /* 0x00000054204c723c */ /* 0x040ff0000000184c */
[----:B------:R-:W-:Y:S01]  /*4d30*/  HMMA.16816.F32 R48, R32, R80, R48 ;  /* 0x000000502030723c */ /* 0x000fe20000001830 */
[----:B------:R-:W-:Y:S07]  /*4d40*/  LDSM.16.M88.4 R32, [R6+0x12080] ;  /* 0x012080000620783b */ /* 0x000fee0000000200 */
[C---:B-----5:R-:W-:Y:S08]  /*4d50*/  HMMA.16816.F32 R40, R16.reuse, R94, R40 ;  /* 0x0000005e1028723c */ /* 0x060ff00000001828 */
[C---:B------:R-:W-:Y:S08]  /*4d60*/  HMMA.16816.F32 R44, R16.reuse, R90, R44 ;  /* 0x0000005a102c723c */ /* 0x040ff0000000182c */
[C---:B------:R-:W-:Y:S08]  /*4d70*/  HMMA.16816.F32 R52, R16.reuse, R86, R52 ;  /* 0x000000561034723c */ /* 0x040ff00000001834 */
[----:B------:R-:W-:Y:S01]  /*4d80*/  HMMA.16816.F32 R24, R16, R82, R24 ;  /* 0x000000521018723c */ /* 0x000fe20000001818 */
[----:B------:R-:W1:Y:S07]  /*4d90*/  LDSM.16.MT88.4 R16, [R4+0xa000] ;  /* 0x00a000000410783b */ /* 0x000e6e0000004200 */
[C---:B---3--:R-:W-:Y:S01]  /*4da0*/  HMMA.16816.F32 R36, R12.reuse, R94, R36 ;  /* 0x0000005e0c24723c */ /* 0x048fe20000001824 */
[C---:B------:R-:W-:Y:S01]  /*4db0*/  IMAD.WIDE R10, R72.reuse, 0x2, R10 ;  /* 0x00000002480a7825 */ /* 0x040fe200078e020a */
[----:B------:R-:W-:Y:S06]  /*4dc0*/  LDSM.16.MT88.4 R92, [R4+0xc100] ;  /* 0x00c10000045c783b */ /* 0x000fec0000004200 */
[C---:B------:R-:W-:Y:S08]  /*4dd0*/  HMMA.16816.F32 R28, R12.reuse, R90, R28 ;  /* 0x0000005a0c1c723c */ /* 0x040ff0000000181c */
[C---:B------:R-:W-:Y:S01]  /*4de0*/  HMMA.16816.F32 R76, R12.reuse, R86, R76 ;  /* 0x000000560c4c723c */ /* 0x040fe2000000184c */
[----:B------:R-:W-:Y:S07]  /*4df0*/  LDSM.16.MT88.4 R84, [R4+0xc000] ;  /* 0x00c000000454783b */ /* 0x000fee0000004200 */
[----:B------:R-:W-:Y:S08]  /*4e00*/  HMMA.16816.F32 R48, R12, R82, R48 ;  /* 0x000000520c30723c */ /* 0x000ff00000001830 */
[C---:B0-----:R-:W-:Y:S08]  /*4e10*/  HMMA.16816.F32 R40, R96.reuse, R68, R40 ;  /* 0x000000446028723c */ /* 0x041ff00000001828 */
[C---:B------:R-:W-:Y:S08]  /*4e20*/  HMMA.16816.F32 R44, R96.reuse, R20, R44 ;  /* 0x00000014602c723c */ /* 0x040ff0000000182c */
[C---:B------:R-:W-:Y:S08]  /*4e30*/  HMMA.16816.F32 R52, R96.reuse, R56, R52 ;  /* 0x000000386034723c */ /* 0x040ff00000001834 */
[----:B------:R-:W-:Y:S08]  /*4e40*/  HMMA.16816.F32 R24, R96, R64, R24 ;  /* 0x000000406018723c */ /* 0x000ff00000001818 */
[C---:B------:R-:W-:Y:S01]  /*4e50*/  HMMA.16816.F32 R36, R60.reuse, R68, R36 ;  /* 0x000000443c24723c */ /* 0x040fe20000001824 */
[C---:B------:R-:W-:Y:S01]  /*4e60*/  IMAD.WIDE R118, R72.reuse, 0x2, R118 ;  /* 0x0000000248767825 */ /* 0x040fe200078e0276 */
[----:B------:R-:W-:Y:S03]  /*4e70*/  STL [R1+0x6c], R10 ;  /* 0x00006c0a01007387 */ /* 0x000fe60000100800 */
[C---:B------:R-:W-:Y:S01]  /*4e80*/  IMAD.WIDE R120, R72.reuse, 0x2, R120 ;  /* 0x0000000248787825 */ /* 0x040fe200078e0278 */
[----:B------:R-:W-:Y:S02]  /*4e90*/  LDSM.16.MT88.4 R12, [R4+0xa100] ;  /* 0x00a10000040c783b */ /* 0x000fe40000004200 */
[C---:B------:R-:W-:Y:S02]  /*4ea0*/  HMMA.16816.F32 R80, R60.reuse, R20, R28 ;  /* 0x000000143c50723c */ /* 0x040fe4000000181c */
[----:B------:R-:W0:Y:S06]  /*4eb0*/  LDSM.16.M88.4 R28, [R6+0x11080] ;  /* 0x01108000061c783b */ /* 0x000e2c0000000200 */
[C---:B------:R-:W-:Y:S08]  /*4ec0*/  HMMA.16816.F32 R76, R60.reuse, R56, R76 ;  /* 0x000000383c4c723c */ /* 0x040ff0000000184c */
[----:B------:R-:W-:Y:S01]  /*4ed0*/  HMMA.16816.F32 R88, R60, R64, R48 ;  /* 0x000000403c58723c */ /* 0x000fe20000001830 */
[----:B------:R-:W3:Y:S04]  /*4ee0*/  LDSM.16.M88.4 R60, [R6+0x10080] ;  /* 0x01008000063c783b */ /* 0x000ee80000000200 */
[----:B------:R-:W4:Y:S03]  /*4ef0*/  LDSM.16.M88.4 R48, [R6+0x13080] ;  /* 0x013080000630783b */ /* 0x000f260000000200 */
[C---:B-1----:R-:W-:Y:S08]  /*4f00*/  HMMA.16816.F32 R40, R16.reuse, R70, R40 ;  /* 0x000000461028723c */ /* 0x042ff00000001828 */
[C---:B------:R-:W-:Y:S08]  /*4f10*/  HMMA.16816.F32 R44, R16.reuse, R22, R44 ;  /* 0x00000016102c723c */ /* 0x040ff0000000182c */
[C---:B------:R-:W-:Y:S08]  /*4f20*/  HMMA.16816.F32 R52, R16.reuse, R58, R52 ;  /* 0x0000003a1034723c */ /* 0x040ff00000001834 */
[----:B------:R-:W-:Y:S01]  /*4f30*/  HMMA.16816.F32 R16, R16, R66, R24 ;  /* 0x000000421010723c */ /* 0x000fe20000001818 */
[----:B------:R-:W1:Y:S07]  /*4f40*/  LDSM.16.MT88.4 R24, [R4+0xe000] ;  /* 0x00e000000418783b */ /* 0x000e6e0000004200 */
[C---:B0-----:R-:W-:Y:S08]  /*4f50*/  HMMA.16816.F32 R44, R84.reuse, R28, R44 ;  /* 0x0000001c542c723c */ /* 0x041ff0000000182c */
[C---:B---3--:R-:W-:Y:S08]  /*4f60*/  HMMA.16816.F32 R40, R84.reuse, R60, R40 ;  /* 0x0000003c5428723c */ /* 0x048ff00000001828 */
[C---:B------:R-:W-:Y:S08]  /*4f70*/  HMMA.16816.F32 R52, R84.reuse, R32, R52 ;  /* 0x000000205434723c */ /* 0x040ff00000001834 */
[----:B----4-:R-:W-:Y:S01]  /*4f80*/  HMMA.16816.F32 R16, R84, R48, R16 ;  /* 0x000000305410723c */ /* 0x010fe20000001810 */
[----:B------:R0:W-:Y:S01]  /*4f90*/  STL [R1+0x68], R11 ;  /* 0x0000680b01007387 */ /* 0x0001e20000100800 */
[----:B------:R-:W-:-:S03]  /*4fa0*/  IMAD.WIDE R122, R72, 0x2, R122 ;  /* 0x00000002487a7825 */ /* 0x000fc600078e027a */
[----:B------:R-:W3:Y:S01]  /*4fb0*/  LDL.LU.64 R116, [R1+0x18] ;  /* 0x0000180001747983 */ /* 0x000ee20000300a00 */
[----:B------:R-:W-:-:S03]  /*4fc0*/  IMAD.WIDE R124, R72, 0x2, R124 ;  /* 0x00000002487c7825 */ /* 0x000fc600078e027c */
[----:B------:R-:W-:Y:S04]  /*4fd0*/  STL [R1+0x64], R118 ;  /* 0x0000647601007387 */ /* 0x000fe80000100800 */
[----:B------:R-:W-:Y:S04]  /*4fe0*/  STL [R1+0x60], R119 ;  /* 0x0000607701007387 */ /* 0x000fe80000100800 */
[----:B------:R-:W4:Y:S04]  /*4ff0*/  LDL.LU.64 R106, [R1+0x20] ;  /* 0x00002000016a7983 */ /* 0x000f280000300a00 */
[----:B------:R-:W5:Y:S04]  /*5000*/  LDL.LU.64 R102, [R1+0x28] ;  /* 0x0000280001667983 */ /* 0x000f680000300a00 */
[----:B------:R-:W-:Y:S01]  /*5010*/  STL [R1+0x5c], R120 ;  /* 0x00005c7801007387 */ /* 0x000fe20000100800 */
[C---:B-1----:R-:W-:Y:S03]  /*5020*/  HMMA.16816.F32 R40, R24.reuse, R62, R40 ;  /* 0x0000003e1828723c */ /* 0x042fe60000001828 */
[----:B------:R-:W-:Y:S04]  /*5030*/  STL [R1+0x58], R121 ;  /* 0x0000587901007387 */ /* 0x000fe80000100800 */
[----:B------:R-:W-:Y:S01]  /*5040*/  STL [R1+0x54], R122 ;  /* 0x0000547a01007387 */ /* 0x000fe20000100800 */
[C---:B------:R-:W-:Y:S03]  /*5050*/  HMMA.16816.F32 R44, R24.reuse, R30, R44 ;  /* 0x0000001e182c723c */ /* 0x040fe6000000182c */
[----:B------:R-:W-:Y:S04]  /*5060*/  STL [R1+0x50], R123 ;  /* 0x0000507b01007387 */ /* 0x000fe80000100800 */
[----:B------:R-:W-:Y:S01]  /*5070*/  STL [R1+0x4c], R124 ;  /* 0x00004c7c01007387 */ /* 0x000fe20000100800 */
[C---:B------:R-:W-:Y:S03]  /*5080*/  HMMA.16816.F32 R52, R24.reuse, R34, R52 ;  /* 0x000000221834723c */ /* 0x040fe60000001834 */
[----:B------:R-:W-:Y:S05]  /*5090*/  STL [R1+0x48], R125 ;  /* 0x0000487d01007387 */ /* 0x000fea0000100800 */
[----:B------:R-:W-:Y:S01]  /*50a0*/  HMMA.16816.F32 R24, R24, R50, R16 ;  /* 0x000000321818723c */ /* 0x000fe20000001810 */
[----:B------:R-:W2:Y:S06]  /*50b0*/  LDL.LU R18, [R1+0x70] ;  /* 0x0000700001127983 */ /* 0x000eac0000300800 */
[----:B------:R-:W-:-:S02]  /*50c0*/  IMAD.WIDE R16, R72, 0x2, R74 ;  /* 0x0000000248107825 */ /* 0x000fc400078e024a */
[----:B------:R-:W2:Y:S02]  /*50d0*/  LDL.LU.64 R74, [R1+0x90] ;  /* 0x00009000014a7983 */ /* 0x000ea40000300a00 */
[C---:B0-----:R-:W-:Y:S02]  /*50e0*/  IMAD.WIDE R10, R72.reuse, 0x2, R104 ;  /* 0x00000002480a7825 */ /* 0x041fe400078e0268 */
[----:B------:R-:W3:Y:S02]  /*50f0*/  LDL.LU.64 R104, [R1+0x30] ;  /* 0x0000300001687983 */ /* 0x000ee40000300a00 */
[C---:B------:R-:W-:Y:S02]  /*5100*/  IMAD.WIDE R8, R72.reuse, 0x2, R100 ;  /* 0x0000000248087825 */ /* 0x040fe400078e0264 */
[----:B------:R-:W3:Y:S04]  /*5110*/  LDL.LU.64 R100, [R1+0x38] ;  /* 0x0000380001647983 */ /* 0x000ee80000300a00 */
[----:B------:R-:W-:Y:S04]  /*5120*/  STL [R1+0x44], R10 ;  /* 0x0000440a01007387 */ /* 0x000fe80000100800 */
[----:B------:R-:W-:Y:S04]  /*5130*/  STL [R1+0x40], R11 ;  /* 0x0000400b01007387 */ /* 0x000fe80000100800 */
[----:B------:R-:W-:Y:S04]  /*5140*/  STL [R1+0x4], R8 ;  /* 0x0000040801007387 */ /* 0x000fe80000100800 */
[----:B------:R2:W-:Y:S01]  /*5150*/  STL [R1], R9 ;  /* 0x0000000901007387 */ /* 0x0005e20000100800 */
[C---:B------:R-:W-:Y:S08]  /*5160*/  HMMA.16816.F32 R36, R12.reuse, R70, R36 ;  /* 0x000000460c24723c */ /* 0x040ff00000001824 */
[C---:B------:R-:W-:Y:S08]  /*5170*/  HMMA.16816.F32 R80, R12.reuse, R22, R80 ;  /* 0x000000160c50723c */ /* 0x040ff00000001850 */
[----:B------:R-:W-:Y:S01]  /*5180*/  HMMA.16816.F32 R76, R12, R58, R76 ;  /* 0x0000003a0c4c723c */ /* 0x000fe2000000184c */
[----:B--2---:R-:W-:-:S02]  /*5190*/  IMAD.WIDE R8, R72, 0x2, R74 ;  /* 0x0000000248087825 */ /* 0x004fc400078e024a */
[----:B------:R-:W2:Y:S05]  /*51a0*/  LDL.LU.64 R74, [R1+0x88] ;  /* 0x00008800014a7983 */ /* 0x000eaa0000300a00 */
[----:B------:R-:W-:Y:S01]  /*51b0*/  HMMA.16816.F32 R88, R12, R66, R88 ;  /* 0x000000420c58723c */ /* 0x000fe20000001858 */
[----:B------:R-:W0:Y:S07]  /*51c0*/  LDSM.16.MT88.4 R12, [R4+0xe100] ;  /* 0x00e10000040c783b */ /* 0x000e2e0000004200 */
[C---:B------:R-:W-:Y:S08]  /*51d0*/  HMMA.16816.F32 R36, R92.reuse, R60, R36 ;  /* 0x0000003c5c24723c */ /* 0x040ff00000001824 */
[C---:B------:R-:W-:Y:S08]  /*51e0*/  HMMA.16816.F32 R80, R92.reuse, R28, R80 ;  /* 0x0000001c5c50723c */ /* 0x040ff00000001850 */
[C---:B------:R-:W-:Y:S08]  /*51f0*/  HMMA.16816.F32 R76, R92.reuse, R32, R76 ;  /* 0x000000205c4c723c */ /* 0x040ff0000000184c */
[----:B------:R-:W-:Y:S08]  /*5200*/  HMMA.16816.F32 R88, R92, R48, R88 ;  /* 0x000000305c58723c */ /* 0x000ff00000001858 */
[C---:B0-----:R-:W-:Y:S08]  /*5210*/  HMMA.16816.F32 R36, R12.reuse, R62, R36 ;  /* 0x0000003e0c24723c */ /* 0x041ff00000001824 */
[C---:B------:R-:W-:Y:S08]  /*5220*/  HMMA.16816.F32 R28, R12.reuse, R30, R80 ;  /* 0x0000001e0c1c723c */ /* 0x040ff00000001850 */
[C---:B------:R-:W-:Y:S08]  /*5230*/  HMMA.16816.F32 R32, R12.reuse, R34, R76 ;  /* 0x000000220c20723c */ /* 0x040ff0000000184c */
[----:B------:R-:W-:Y:S07]  /*5240*/  HMMA.16816.F32 R48, R12, R50, R88 ;  /* 0x000000320c30723c */ /* 0x000fee0000001858 */
[----:B--2---:R-:W-:-:S02]  /*5250*/  IMAD.WIDE R12, R72, 0x2, R74 ;  /* 0x00000002480c7825 */ /* 0x004fc400078e024a */
[----:B------:R-:W2:Y:S01]  /*5260*/  LDL.LU.64 R74, [R1+0x80] ;  /* 0x00008000014a7983 */ /* 0x000ea20000300a00 */
[----:B------:R-:W-:-:S05]  /*5270*/  IADD3 R18, R18, -0x1, RZ ;  /* 0xffffffff12127810 */ /* 0x000fca0007ffe0ff */
[----:B------:R0:W-:Y:S01]  /*5280*/  STL [R1+0x70], R18 ;  /* 0x0000701201007387 */ /* 0x0001e20000100800 */
[----:B------:R-:W-:Y:S01]  /*5290*/  ISETP.NE.U32.AND P0, PT, R18, RZ, PT ;  /* 0x000000ff1200720c */ /* 0x000fe20003f05070 */
[----:B------:R-:W-:-:S04]  /*52a0*/  IMAD.WIDE R10, R72, 0x2, R108 ;  /* 0x00000002480a7825 */ /* 0x000fc800078e026c */
[----:B------:R-:W-:Y:S02]  /*52b0*/  IMAD.MOV.U32 R123, RZ, RZ, R10 ;  /* 0x000000ffff7b7224 */ /* 0x000fe400078e000a */
[----:B------:R-:W-:Y:S02]  /*52c0*/  IMAD.MOV.U32 R122, RZ, RZ, R11 ;  /* 0x000000ffff7a7224 */ /* 0x000fe400078e000b */
[----:B------:R-:W-:Y:S02]  /*52d0*/  IMAD.MOV.U32 R121, RZ, RZ, R8 ;  /* 0x000000ffff797224 */ /* 0x000fe400078e0008 */
[----:B------:R-:W-:Y:S02]  /*52e0*/  IMAD.MOV.U32 R120, RZ, RZ, R9 ;  /* 0x000000ffff787224 */ /* 0x000fe400078e0009 */
[----:B----4-:R-:W-:-:S04]  /*52f0*/  IMAD.WIDE R10, R72, 0x2, R106 ;  /* 0x00000002480a7825 */ /* 0x010fc800078e026a */
[----:B-----5:R-:W-:-:S04]  /*5300*/  IMAD.WIDE R8, R72, 0x2, R102 ;  /* 0x0000000248087825 */ /* 0x020fc800078e0266 */
[----:B------:R-:W-:Y:S02]  /*5310*/  IMAD.MOV.U32 R19, RZ, RZ, c[0x0][0x188] ;  /* 0x00006200ff137624 */ /* 0x000fe400078e00ff */
[----:B------:R-:W-:Y:S02]  /*5320*/  IMAD.MOV.U32 R125, RZ, RZ, R16 ;  /* 0x000000ffff7d7224 */ /* 0x000fe400078e0010 */
[----:B------:R-:W-:Y:S02]  /*5330*/  IMAD.MOV.U32 R124, RZ, RZ, R17 ;  /* 0x000000ffff7c7224 */ /* 0x000fe400078e0011 */
[----:B---3--:R-:W-:Y:S01]  /*5340*/  IMAD.WIDE R16, R72, 0x2, R116 ;  /* 0x0000000248107825 */ /* 0x008fe200078e0274 */
[----:B------:R-:W-:-:S03]  /*5350*/  UIADD3 UR4, UR4, -0x80, URZ ;  /* 0xffffff8004047890 */ /* 0x000fc6000fffe03f */
[----:B------:R-:W-:Y:S02]  /*5360*/  IMAD.MOV.U32 R117, RZ, RZ, R10 ;  /* 0x000000ffff757224 */ /* 0x000fe400078e000a */
[----:B------:R-:W-:Y:S02]  /*5370*/  IMAD.MOV.U32 R116, RZ, RZ, R11 ;  /* 0x000000ffff747224 */ /* 0x000fe400078e000b */
[----:B------:R-:W-:Y:S02]  /*5380*/  IMAD.MOV.U32 R115, RZ, RZ, R8 ;  /* 0x000000ffff737224 */ /* 0x000fe400078e0008 */
[----:B------:R-:W-:Y:S02]  /*5390*/  IMAD.MOV.U32 R114, RZ, RZ, R9 ;  /* 0x000000ffff727224 */ /* 0x000fe400078e0009 */
[----:B------:R-:W-:Y:S02]  /*53a0*/  IMAD.SHL.U32 R19, R19, 0x80, RZ ;  /* 0x0000008013137824 */ /* 0x000fe400078e00ff */
[----:B------:R-:W-:-:S04]  /*53b0*/  IMAD.WIDE R10, R72, 0x2, R104 ;  /* 0x00000002480a7825 */ /* 0x000fc800078e0268 */
[----:B------:R-:W-:-:S04]  /*53c0*/  IMAD.WIDE R8, R72, 0x2, R100 ;  /* 0x0000000248087825 */ /* 0x000fc800078e0264 */
[----:B------:R-:W-:Y:S02]  /*53d0*/  IMAD.MOV.U32 R119, RZ, RZ, R16 ;  /* 0x000000ffff777224 */ /* 0x000fe400078e0010 */
[----:B------:R-:W-:Y:S02]  /*53e0*/  IMAD.MOV.U32 R118, RZ, RZ, R17 ;  /* 0x000000ffff767224 */ /* 0x000fe400078e0011 */
[----:B------:R-:W-:Y:S02]  /*53f0*/  IMAD.MOV.U32 R113, RZ, RZ, R12 ;  /* 0x000000ffff717224 */ /* 0x000fe400078e000c */
[----:B------:R-:W-:Y:S02]  /*5400*/  IMAD.MOV.U32 R112, RZ, RZ, R13 ;  /* 0x000000ffff707224 */ /* 0x000fe400078e000d */
[----:B------:R-:W-:Y:S02]  /*5410*/  IMAD.MOV.U32 R111, RZ, RZ, R10 ;  /* 0x000000ffff6f7224 */ /* 0x000fe400078e000a */
[----:B------:R-:W-:-:S02]  /*5420*/  IMAD.MOV.U32 R110, RZ, RZ, R11 ;  /* 0x000000ffff6e7224 */ /* 0x000fc400078e000b */
[----:B------:R-:W-:Y:S02]  /*5430*/  IMAD.MOV.U32 R109, RZ, RZ, R8 ;  /* 0x000000ffff6d7224 */ /* 0x000fe400078e0008 */
[----:B------:R-:W-:Y:S02]  /*5440*/  IMAD.MOV.U32 R108, RZ, RZ, R9 ;  /* 0x000000ffff6c7224 */ /* 0x000fe400078e0009 */
[----:B--2---:R-:W-:Y:S01]  /*5450*/  IMAD.WIDE R74, R19, 0x2, R74 ;  /* 0x00000002134a7825 */ /* 0x004fe200078e024a */
[----:B0-----:R-:W-:Y:S01]  /*5460*/  @!P0 CALL.REL.NOINC `(.L_x_2) ;  /* 0x0000001000008944 */ /* 0x001fe20003c00000 */
[----:B------:R-:W-:Y:S05]  /*5470*/  BRA `(.L_x_3) ;  /* 0xffffceb000007947 */ /* 0x000fea000383ffff */
.L_x_2:
[----:B------:R-:W-:Y:S02]  /*5480*/  F2FP.PACK_AB R2, R31, R39 ;  /* 0x000000271f02723e */ /* 0x000fe400000000ff */
[----:B------:R-:W-:Y:S02]  /*5490*/  F2FP.PACK_AB R4, R47, R43 ;  /* 0x0000002b2f04723e */ /* 0x000fe400000000ff */
[----:B------:R-:W-:Y:S02]  /*54a0*/  F2FP.PACK_AB R6, R29, R37 ;  /* 0x000000251d06723e */ /* 0x000fe400000000ff */
[----:B------:R-:W-:-:S02]  /*54b0*/  F2FP.PACK_AB R8, R45, R41 ;  /* 0x000000292d08723e */ /* 0x000fc400000000ff */
[----:B------:R-:W-:Y:S02]  /*54c0*/  F2FP.PACK_AB R3, R51, R35 ;  /* 0x000000233303723e */ /* 0x000fe400000000ff */
[----:B------:R-:W-:Y:S02]  /*54d0*/  F2FP.PACK_AB R31, R50, R34 ;  /* 0x00000022321f723e */ /* 0x000fe400000000ff */
        /* <DEDUP_REMOVED lines=10> */
.L_x_1:
[----:B------:R-:W2:Y:S04]  /*5580*/  LDL.LU R14, [R1+0x78] ;  /* 0x00007800010e7983 */ /* 0x000ea80000300800 */
[----:B------:R-:W3:Y:S04]  /*5590*/  LDL.LU R17, [R1+0x7c] ;  /* 0x00007c0001117983 */ /* 0x000ee80000300800 */
[----:B------:R-:W4:Y:S04]  /*55a0*/  LDL.LU R32, [R1+0x74] ;  /* 0x0000740001207983 */ /* 0x000f280000300800 */
[----:B------:R-:W0:Y:S02]  /*55b0*/  S2R R18, SR_TID.X ;  /* 0x0000000000127919 */ /* 0x000e240000002100 */
[----:B0-----:R-:W-:-:S02]  /*55c0*/  IMAD.SHL.U32 R10, R18, 0x8, RZ ;  /* 0x00000008120a7824 */ /* 0x001fc400078e00ff */
[----:B------:R-:W-:Y:S01]  /*55d0*/  IMAD.SHL.U32 R12, R18, 0x20, RZ ;  /* 0x00000020120c7824 */ /* 0x000fe200078e00ff */
[----:B------:R-:W-:Y:S02]  /*55e0*/  SHF.R.S32.HI R15, RZ, 0x4, R18 ;  /* 0x00000004ff0f7819 */ /* 0x000fe40000011412 */
[----:B------:R-:W-:Y:S02]  /*55f0*/  LOP3.LUT R11, R10, 0x78, RZ, 0xc0, !PT ;  /* 0x000000780a0b7812 */ /* 0x000fe400078ec0ff */
[----:B------:R-:W-:Y:S02]  /*5600*/  LOP3.LUT R13, R18, 0xc, RZ, 0xc0, !PT ;  /* 0x0000000c120d7812 */ /* 0x000fe400078ec0ff */
[----:B------:R-:W-:-:S05]  /*5610*/  LOP3.LUT R12, R12, 0x60, RZ, 0xc0, !PT ;  /* 0x000000600c0c7812 */ /* 0x000fca00078ec0ff */
[C---:B------:R-:W-:Y:S02]  /*5620*/  IMAD R16, R13.reuse, 0x800, R12 ;  /* 0x000008000d107824 */ /* 0x040fe400078e020c */
[----:B------:R-:W-:Y:S01]  /*5630*/  IMAD.SHL.U32 R12, R18, 0x80, RZ ;  /* 0x00000080120c7824 */ /* 0x000fe200078e00ff */
[----:B------:R-:W-:Y:S01]  /*5640*/  LOP3.LUT R10, R10, 0xf80, RZ, 0xc0, !PT ;  /* 0x00000f800a0a7812 */ /* 0x000fe200078ec0ff */
[----:B------:R-:W-:-:S04]  /*5650*/  IMAD R13, R13, 0x2, R16 ;  /* 0x000000020d0d7824 */ /* 0x000fc800078e0210 */
[----:B------:R-:W-:-:S05]  /*5660*/  IMAD.IADD R13, R10, 0x1, R13 ;  /* 0x000000010a0d7824 */ /* 0x000fca00078e020d */
[----:B------:R-:W-:Y:S01]  /*5670*/  LOP3.LUT R54, R13, 0x18, RZ, 0x3c, !PT ;  /* 0x000000180d367812 */ /* 0x000fe200078e3cff */
[----:B------:R-:W-:Y:S01]  /*5680*/  BAR.SYNC.DEFER_BLOCKING 0x0 ;  /* 0x0000000000007b1d */ /* 0x000fe20000010000 */
[----:B--2---:R-:W-:Y:S02]  /*5690*/  LOP3.LUT R14, R11, 0x380, R14, 0xf8, !PT ;  /* 0x000003800b0e7812 */ /* 0x004fe400078ef80e */
[----:B------:R-:W-:-:S04]  /*56a0*/  SGXT R11, R15, 0x1 ;  /* 0x000000010f0b781a */ /* 0x000fc80000000200 */
[----:B------:R-:W-:-:S04]  /*56b0*/  LOP3.LUT R11, R14, 0x2008, R11, 0x78, !PT ;  /* 0x000020080e0b7812 */ /* 0x000fc800078e780b */
[----:B------:R-:W-:-:S04]  /*56c0*/  LOP3.LUT R11, R11, 0x1000, R12, 0xf8, !PT ;  /* 0x000010000b0b7812 */ /* 0x000fc800078ef80c */
[----:B------:R-:W-:Y:S01]  /*56d0*/  LOP3.LUT R10, R11, 0x10, RZ, 0x3c, !PT ;  /* 0x000000100b0a7812 */ /* 0x000fe200078e3cff */
[----:B------:R-:W-:Y:S04]  /*56e0*/  STS.64 [R11], R40 ;  /* 0x000000280b007388 */ /* 0x000fe80000000a00 */
[----:B------:R-:W-:Y:S04]  /*56f0*/  STS.64 [R11+0x800], R8 ;  /* 0x000800080b007388 */ /* 0x000fe80000000a00 */
[----:B------:R-:W-:Y:S04]  /*5700*/  STS.64 [R11+0x400], R28 ;  /* 0x0004001c0b007388 */ /* 0x000fe80000000a00 */
[----:B------:R-:W-:Y:S04]  /*5710*/  STS.64 [R11+0xc00], R6 ;  /* 0x000c00060b007388 */ /* 0x000fe80000000a00 */
[----:B------:R-:W-:Y:S04]  /*5720*/  STS.64 [R10+0x4000], R42 ;  /* 0x0040002a0a007388 */ /* 0x000fe80000000a00 */
[----:B------:R4:W-:Y:S04]  /*5730*/  STS.64 [R10+0x4800], R4 ;  /* 0x004800040a007388 */ /* 0x0009e80000000a00 */
[----:B------:R-:W-:Y:S04]  /*5740*/  STS.64 [R10+0x4400], R30 ;  /* 0x0044001e0a007388 */ /* 0x000fe80000000a00 */
[----:B------:R0:W-:Y:S04]  /*5750*/  STS.64 [R10+0x4c00], R2 ;  /* 0x004c00020a007388 */ /* 0x0001e80000000a00 */
[----:B------:R-:W-:Y:S01]  /*5760*/  BAR.SYNC.DEFER_BLOCKING 0x0 ;  /* 0x0000000000007b1d */ /* 0x000fe20000010000 */
[C---:B---3--:R-:W-:Y:S01]  /*5770*/  ISETP.GE.AND P0, PT, R17.reuse, c[0x0][0x178], PT ;  /* 0x00005e0011007a0c */ /* 0x048fe20003f06270 */
[----:B------:R-:W-:Y:S01]  /*5780*/  IMAD R20, R17, c[0x0][0x194], RZ ;  /* 0x0000650011147a24 */ /* 0x000fe200078e02ff */
[----:B------:R-:W-:-:S02]  /*5790*/  LOP3.LUT R12, R13, 0x8, RZ, 0x3c, !PT ;  /* 0x000000080d0c7812 */ /* 0x000fc400078e3cff */
[----:B----4-:R-:W-:Y:S02]  /*57a0*/  LOP3.LUT R4, R32, R0, RZ, 0xfc, !PT ;  /* 0x0000000020047212 */ /* 0x010fe400078efcff */
[----:B0-----:R-:W-:Y:S02]  /*57b0*/  LOP3.LUT R10, R13, 0x10, RZ, 0x3c, !PT ;  /* 0x000000100d0a7812 */ /* 0x001fe400078e3cff */
[C---:B------:R-:W-:Y:S01]  /*57c0*/  ISETP.LT.AND P1, PT, R4.reuse, c[0x0][0x17c], !P0 ;  /* 0x00005f0004007a0c */ /* 0x040fe20004721270 */
[----:B------:R-:W0:Y:S04]  /*57d0*/  LDS.64 R16, [R13] ;  /* 0x000000000d107984 */ /* 0x000e280000000a00 */
[----:B------:R-:W1:Y:S01]  /*57e0*/  LDS.64 R14, [R12] ;  /* 0x000000000c0e7984 */ /* 0x000e620000000a00 */
[----:B------:R-:W-:Y:S01]  /*57f0*/  IMAD R9, R4, c[0x0][0x198], RZ ;  /* 0x0000660004097a24 */ /* 0x000fe200078e02ff */
[----:B------:R-:W-:-:S02]  /*5800*/  LEA R22, P2, R20, c[0x0][0x170], 0x1 ;  /* 0x00005c0014167a11 */ /* 0x000fc400078408ff */
[----:B------:R-:W2:Y:S01]  /*5810*/  LDS.64 R2, [R10] ;  /* 0x000000000a027984 */ /* 0x000ea20000000a00 */
[----:B------:R-:W-:-:S03]  /*5820*/  LOP3.LUT R8, R32, 0x2, R0, 0xfe, !PT ;  /* 0x0000000220087812 */ /* 0x000fc600078efe00 */
[----:B------:R-:W3:Y:S01]  /*5830*/  LDS.64 R4, [R54] ;  /* 0x0000000036047984 */ /* 0x000ee20000000a00 */
[----:B------:R-:W-:-:S03]  /*5840*/  LEA.HI.X.SX32 R20, R20, c[0x0][0x174], 0x1, P2 ;  /* 0x00005d0014147a11 */ /* 0x000fc600010f0eff */
[----:B------:R-:W4:Y:S01]  /*5850*/  LDS.64 R6, [R13+0x1000] ;  /* 0x001000000d067984 */ /* 0x000f220000000a00 */
[----:B------:R-:W-:Y:S01]  /*5860*/  LEA R30, P2, R9, R22, 0x1 ;  /* 0x00000016091e7211 */ /* 0x000fe200078408ff */
[----:B------:R-:W-:Y:S01]  /*5870*/  IMAD R11, R8, c[0x0][0x198], RZ ;  /* 0x00006600080b7a24 */ /* 0x000fe200078e02ff */
[C-C-:B------:R-:W-:Y:S02]  /*5880*/  LOP3.LUT R19, R32.reuse, 0x3e, R0.reuse, 0xfe, !PT ;  /* 0x0000003e20137812 */ /* 0x140fe400078efe00 */
[C-C-:B------:R-:W-:Y:S02]  /*5890*/  LOP3.LUT R18, R32.reuse, 0x3c, R0.reuse, 0xfe, !PT ;  /* 0x0000003c20127812 */ /* 0x140fe400078efe00 */
[C-C-:B------:R-:W-:Y:S02]  /*58a0*/  LOP3.LUT R21, R32.reuse, 0x3a, R0.reuse, 0xfe, !PT ;  /* 0x0000003a20157812 */ /* 0x140fe400078efe00 */
[C-C-:B------:R-:W-:Y:S02]  /*58b0*/  LOP3.LUT R23, R32.reuse, 0x38, R0.reuse, 0xfe, !PT ;  /* 0x0000003820177812 */ /* 0x140fe400078efe00 */
[----:B------:R-:W-:-:S02]  /*58c0*/  LOP3.LUT R24, R32, 0x36, R0, 0xfe, !PT ;  /* 0x0000003620187812 */ /* 0x000fc400078efe00 */
[C-C-:B------:R-:W-:Y:S02]  /*58d0*/  LOP3.LUT R25, R32.reuse, 0x34, R0.reuse, 0xfe, !PT ;  /* 0x0000003420197812 */ /* 0x140fe400078efe00 */
        /* <DEDUP_REMOVED lines=23> */
[----:B------:R-:W-:Y:S02]  /*5a50*/  LEA.HI.X.SX32 R31, R9, R20, 0x1, P2 ;  /* 0x00000014091f7211 */ /* 0x000fe400010f0eff */
[----:B------:R-:W-:Y:S02]  /*5a60*/  LOP3.LUT R0, R32, 0x4, R0, 0xfe, !PT ;  /* 0x0000000420007812 */ /* 0x000fe400078efe00 */
[C---:B------:R-:W-:Y:S02]  /*5a70*/  LEA R32, P2, R11.reuse, R22, 0x1 ;  /* 0x000000160b207211 */ /* 0x040fe400078408ff */
[----:B------:R-:W-:Y:S02]  /*5a80*/  ISETP.LT.AND P5, PT, R8, c[0x0][0x17c], !P0 ;  /* 0x00005f0008007a0c */ /* 0x000fe400047a1270 */
[----:B------:R-:W5:Y:S01]  /*5a90*/  LDS.64 R8, [R12+0x1000] ;  /* 0x001000000c087984 */ /* 0x000f620000000a00 */
[----:B------:R-:W-:-:S03]  /*5aa0*/  LEA.HI.X.SX32 R33, R11, R20, 0x1, P2 ;  /* 0x000000140b217211 */ /* 0x000fc600010f0eff */
[----:B------:R-:W5:Y:S04]  /*5ab0*/  LDS.64 R10, [R10+0x1000] ;  /* 0x001000000a0a7984 */ /* 0x000f680000000a00 */
[----:B------:R-:W5:Y:S01]  /*5ac0*/  LDS.64 R12, [R54+0x1000] ;  /* 0x00100000360c7984 */ /* 0x000f620000000a00 */
[C---:B------:R-:W-:Y:S01]  /*5ad0*/  IMAD R37, R0.reuse, c[0x0][0x198], RZ ;  /* 0x0000660000257a24 */ /* 0x040fe200078e02ff */
[----:B------:R-:W-:Y:S01]  /*5ae0*/  ISETP.LT.AND P3, PT, R0, c[0x0][0x17c], !P0 ;  /* 0x00005f0000007a0c */ /* 0x000fe20004761270 */
[C---:B------:R-:W-:Y:S01]  /*5af0*/  IMAD R55, R34.reuse, c[0x0][0x198], RZ ;  /* 0x0000660022377a24 */ /* 0x040fe200078e02ff */
[----:B0-----:R0:W-:Y:S01]  /*5b00*/  @P1 STG.E.U16 [R30.64], R16 ;  /* 0x000000101e001986 */ /* 0x0011e2000c101506 */
[----:B------:R-:W-:Y:S01]  /*5b10*/  ISETP.LT.AND P4, PT, R34, c[0x0][0x17c], !P0 ;  /* 0x00005f0022007a0c */ /* 0x000fe20004781270 */
[----:B------:R-:W-:Y:S01]  /*5b20*/  IMAD R57, R35, c[0x0][0x198], RZ ;  /* 0x0000660023397a24 */ /* 0x000fe200078e02ff */
[----:B------:R-:W-:-:S02]  /*5b30*/  LEA R34, P1, R37, R22, 0x1 ;  /* 0x0000001625227211 */ /* 0x000fc400078208ff */
[----:B------:R-:W-:Y:S01]  /*5b40*/  ISETP.LT.AND P2, PT, R35, c[0x0][0x17c], !P0 ;  /* 0x00005f0023007a0c */ /* 0x000fe20004741270 */
[----:B-1----:R1:W-:Y:S01]  /*5b50*/  @P5 STG.E.U16 [R32.64], R14 ;  /* 0x0000000e20005986 */ /* 0x0023e2000c101506 */
[----:B------:R-:W-:Y:S01]  /*5b60*/  LEA.HI.X.SX32 R35, R37, R20, 0x1, P1 ;  /* 0x0000001425237211 */ /* 0x000fe200008f0eff */
[C---:B------:R-:W-:Y:S01]  /*5b70*/  IMAD R59, R36.reuse, c[0x0][0x198], RZ ;  /* 0x00006600243b7a24 */ /* 0x040fe200078e02ff */
[----:B------:R-:W-:Y:S02]  /*5b80*/  ISETP.LT.AND P1, PT, R36, c[0x0][0x17c], !P0 ;  /* 0x00005f0024007a0c */ /* 0x000fe40004721270 */
[-C--:B------:R-:W-:Y:S02]  /*5b90*/  LEA R36, P6, R57, R22.reuse, 0x1 ;  /* 0x0000001639247211 */ /* 0x080fe400078c08ff */
[----:B0-----:R-:W-:Y:S02]  /*5ba0*/  LEA R30, P5, R55, R22, 0x1 ;  /* 0x00000016371e7211 */ /* 0x001fe400078a08ff */
[----:B------:R-:W-:-:S02]  /*5bb0*/  LEA.HI.X.SX32 R37, R57, R20, 0x1, P6 ;  /* 0x0000001439257211 */ /* 0x000fc400030f0eff */
[----:B------:R-:W-:Y:S01]  /*5bc0*/  LEA.HI.X.SX32 R31, R55, R20, 0x1, P5 ;  /* 0x00000014371f7211 */ /* 0x000fe200028f0eff */
[----:B--2---:R0:W-:Y:S01]  /*5bd0*/  @P3 STG.E.U16 [R34.64], R2 ;  /* 0x0000000222003986 */ /* 0x0041e2000c101506 */
[C---:B------:R-:W-:Y:S01]  /*5be0*/  ISETP.LT.AND P3, PT, R39.reuse, c[0x0][0x17c], !P0 ;  /* 0x00005f0027007a0c */ /* 0x040fe20004761270 */
[----:B------:R-:W-:Y:S01]  /*5bf0*/  IMAD R39, R39, c[0x0][0x198], RZ ;  /* 0x0000660027277a24 */ /* 0x000fe200078e02ff */
[----:B-1----:R-:W-:Y:S01]  /*5c00*/  LEA R32, P5, R59, R22, 0x1 ;  /* 0x000000163b207211 */ /* 0x002fe200078a08ff */
[----:B---3--:R-:W-:Y:S01]  /*5c10*/  @P4 STG.E.U16 [R30.64], R4 ;  /* 0x000000041e004986 */ /* 0x008fe2000c101506 */
[----:B------:R-:W-:-:S03]  /*5c20*/  IMAD R55, R38, c[0x0][0x198], RZ ;  /* 0x0000660026377a24 */ /* 0x000fc600078e02ff */
[----:B----4-:R1:W-:Y:S01]  /*5c30*/  @P2 STG.E.U16 [R36.64], R6 ;  /* 0x0000000624002986 */ /* 0x0103e2000c101506 */
[----:B------:R-:W-:Y:S02]  /*5c40*/  ISETP.LT.AND P2, PT, R38, c[0x0][0x17c], !P0 ;  /* 0x00005f0026007a0c */ /* 0x000fe40004741270 */
[----:B------:R-:W-:Y:S02]  /*5c50*/  LEA.HI.X.SX32 R33, R59, R20, 0x1, P5 ;  /* 0x000000143b217211 */ /* 0x000fe400028f0eff */
[-C--:B------:R-:W-:Y:S02]  /*5c60*/  LEA R38, P4, R39, R22.reuse, 0x1 ;  /* 0x0000001627267211 */ /* 0x080fe400078808ff */
[----:B0-----:R-:W-:Y:S02]  /*5c70*/  LEA R34, P5, R55, R22, 0x1 ;  /* 0x0000001637227211 */ /* 0x001fe400078a08ff */
[-C--:B------:R-:W-:Y:S02]  /*5c80*/  LEA.HI.X.SX32 R39, R39, R20.reuse, 0x1, P4 ;  /* 0x0000001427277211 */ /* 0x080fe400020f0eff */
[----:B------:R-:W-:Y:S01]  /*5c90*/  LEA.HI.X.SX32 R35, R55, R20, 0x1, P5 ;  /* 0x0000001437237211 */ /* 0x000fe200028f0eff */
[----:B-1----:R-:W-:Y:S01]  /*5ca0*/  IMAD R37, R52, c[0x0][0x198], RZ ;  /* 0x0000660034257a24 */ /* 0x002fe200078e02ff */
[----:B-----5:R0:W-:Y:S01]  /*5cb0*/  @P1 STG.E.U16 [R32.64], R8 ;  /* 0x0000000820001986 */ /* 0x0201e2000c101506 */
[----:B------:R-:W-:-:S03]  /*5cc0*/  ISETP.LT.AND P1, PT, R53, c[0x0][0x17c], !P0 ;  /* 0x00005f0035007a0c */ /* 0x000fc60004721270 */
[----:B------:R-:W-:Y:S01]  /*5cd0*/  @P3 STG.E.U16 [R38.64], R10 ;  /* 0x0000000a26003986 */ /* 0x000fe2000c101506 */
[----:B------:R-:W-:-:S03]  /*5ce0*/  IMAD R53, R53, c[0x0][0x198], RZ ;  /* 0x0000660035357a24 */ /* 0x000fc600078e02ff */
[----:B------:R1:W-:Y:S01]  /*5cf0*/  @P2 STG.E.U16 [R34.64], R12 ;  /* 0x0000000c22002986 */ /* 0x0003e2000c101506 */
[C---:B0-----:R-:W-:Y:S02]  /*5d00*/  LEA R32, P2, R37.reuse, R22, 0x1 ;  /* 0x0000001625207211 */ /* 0x041fe400078408ff */
[----:B------:R-:W-:Y:S02]  /*5d10*/  ISETP.LT.AND P4, PT, R52, c[0x0][0x17c], !P0 ;  /* 0x00005f0034007a0c */ /* 0x000fe40004781270 */
[----:B------:R-:W-:Y:S02]  /*5d20*/  LEA.HI.X.SX32 R33, R37, R20, 0x1, P2 ;  /* 0x0000001425217211 */ /* 0x000fe400010f0eff */
[C---:B------:R-:W-:Y:S01]  /*5d30*/  ISETP.LT.AND P2, PT, R51.reuse, c[0x0][0x17c], !P0 ;  /* 0x00005f0033007a0c */ /* 0x040fe20004741270 */
[----:B------:R-:W-:Y:S01]  /*5d40*/  IMAD R51, R51, c[0x0][0x198], RZ ;  /* 0x0000660033337a24 */ /* 0x000fe200078e02ff */
[----:B------:R-:W-:Y:S02]  /*5d50*/  LEA R30, P3, R53, R22, 0x1 ;  /* 0x00000016351e7211 */ /* 0x000fe400078608ff */
[----:B------:R-:W-:-:S02]  /*5d60*/  PRMT R16, R16, 0x7632, R16 ;  /* 0x0000763210107816 */ /* 0x000fc40000000010 */
[----:B------:R-:W-:Y:S02]  /*5d70*/  LEA.HI.X.SX32 R31, R53, R20, 0x1, P3 ;  /* 0x00000014351f7211 */ /* 0x000fe400018f0eff */
[C---:B------:R-:W-:Y:S02]  /*5d80*/  LEA R36, P3, R51.reuse, R22, 0x1 ;  /* 0x0000001633247211 */ /* 0x040fe400078608ff */
[----:B------:R-:W-:Y:S01]  /*5d90*/  PRMT R14, R14, 0x7632, R14 ;  /* 0x000076320e0e7816 */ /* 0x000fe2000000000e */
[----:B------:R0:W-:Y:S01]  /*5da0*/  @P1 STG.E.U16 [R30.64], R16 ;  /* 0x000000101e001986 */ /* 0x0001e2000c101506 */
[----:B------:R-:W-:Y:S01]  /*5db0*/  PRMT R2, R2, 0x7632, R2 ;  /* 0x0000763202027816 */ /* 0x000fe20000000002 */
[C---:B-1----:R-:W-:Y:S01]  /*5dc0*/  IMAD R35, R50.reuse, c[0x0][0x198], RZ ;  /* 0x0000660032237a24 */ /* 0x042fe200078e02ff */
[----:B------:R-:W-:Y:S02]  /*5dd0*/  LEA.HI.X.SX32 R37, R51, R20, 0x1, P3 ;  /* 0x0000001433257211 */ /* 0x000fe400018f0eff */
[----:B------:R-:W-:Y:S01]  /*5de0*/  ISETP.LT.AND P1, PT, R50, c[0x0][0x17c], !P0 ;  /* 0x00005f0032007a0c */ /* 0x000fe20004721270 */
[----:B------:R1:W-:Y:S01]  /*5df0*/  @P4 STG.E.U16 [R32.64], R14 ;  /* 0x0000000e20004986 */ /* 0x0003e2000c101506 */
[C---:B------:R-:W-:Y:S01]  /*5e00*/  ISETP.LT.AND P4, PT, R49.reuse, c[0x0][0x17c], !P0 ;  /* 0x00005f0031007a0c */ /* 0x040fe20004781270 */
[----:B------:R-:W-:-:S02]  /*5e10*/  IMAD R49, R49, c[0x0][0x198], RZ ;  /* 0x0000660031317a24 */ /* 0x000fc400078e02ff */
[----:B------:R2:W-:Y:S01]  /*5e20*/  @P2 STG.E.U16 [R36.64], R2 ;  /* 0x0000000224002986 */ /* 0x0005e2000c101506 */
[C---:B------:R-:W-:Y:S01]  /*5e30*/  IMAD R39, R48.reuse, c[0x0][0x198], RZ ;  /* 0x0000660030277a24 */ /* 0x040fe200078e02ff */
[C---:B0-----:R-:W-:Y:S02]  /*5e40*/  LEA R30, P2, R35.reuse, R22, 0x1 ;  /* 0x00000016231e7211 */ /* 0x041fe400078408ff */
[----:B------:R-:W-:Y:S02]  /*5e50*/  ISETP.LT.AND P3, PT, R48, c[0x0][0x17c], !P0 ;  /* 0x00005f0030007a0c */ /* 0x000fe40004761270 */
[----:B------:R-:W-:Y:S02]  /*5e60*/  PRMT R4, R4, 0x7632, R4 ;  /* 0x0000763204047816 */ /* 0x000fe40000000004 */
[----:B------:R-:W-:Y:S02]  /*5e70*/  LEA.HI.X.SX32 R31, R35, R20, 0x1, P2 ;  /* 0x00000014231f7211 */ /* 0x000fe400010f0eff */
[----:B-1----:R-:W-:-:S02]  /*5e80*/  LEA R32, P5, R49, R22, 0x1 ;  /* 0x0000001631207211 */ /* 0x002fc400078a08ff */
[----:B------:R-:W-:Y:S01]  /*5e90*/  LEA R34, P6, R39, R22, 0x1 ;  /* 0x0000001627227211 */ /* 0x000fe200078c08ff */
[----:B------:R0:W-:Y:S01]  /*5ea0*/  @P1 STG.E.U16 [R30.64], R4 ;  /* 0x000000041e001986 */ /* 0x0001e2000c101506 */
[----:B------:R-:W-:Y:S02]  /*5eb0*/  PRMT R16, R6, 0x7632, R16 ;  /* 0x0000763206107816 */ /* 0x000fe40000000010 */
[-C--:B------:R-:W-:Y:S02]  /*5ec0*/  LEA.HI.X.SX32 R33, R49, R20.reuse, 0x1, P5 ;  /* 0x0000001431217211 */ /* 0x080fe400028f0eff */
[----:B------:R-:W-:Y:S02]  /*5ed0*/  PRMT R8, R8, 0x7632, R8 ;  /* 0x0000763208087816 */ /* 0x000fe40000000008 */
[----:B------:R-:W-:Y:S02]  /*5ee0*/  LEA.HI.X.SX32 R35, R39, R20, 0x1, P6 ;  /* 0x0000001427237211 */ /* 0x000fe400030f0eff */
[C---:B------:R-:W-:Y:S01]  /*5ef0*/  ISETP.LT.AND P1, PT, R47.reuse, c[0x0][0x17c], !P0 ;  /* 0x00005f002f007a0c */ /* 0x040fe20004721270 */
[----:B------:R-:W-:Y:S01]  /*5f00*/  IMAD R47, R47, c[0x0][0x198], RZ ;  /* 0x000066002f2f7a24 */ /* 0x000fe200078e02ff */
[----:B------:R1:W-:Y:S01]  /*5f10*/  @P4 STG.E.U16 [R32.64], R16 ;  /* 0x0000001020004986 */ /* 0x0003e2000c101506 */
[C---:B------:R-:W-:Y:S01]  /*5f20*/  IMAD R39, R46.reuse, c[0x0][0x198], RZ ;  /* 0x000066002e277a24 */ /* 0x040fe200078e02ff */
[C---:B------:R-:W-:Y:S01]  /*5f30*/  ISETP.LT.AND P2, PT, R45.reuse, c[0x0][0x17c], !P0 ;  /* 0x00005f002d007a0c */ /* 0x040fe20004741270 */
[----:B------:R-:W-:Y:S01]  /*5f40*/  IMAD R45, R45, c[0x0][0x198], RZ ;  /* 0x000066002d2d7a24 */ /* 0x000fe200078e02ff */
[----:B------:R3:W-:Y:S01]  /*5f50*/  @P3 STG.E.U16 [R34.64], R8 ;  /* 0x0000000822003986 */ /* 0x0007e2000c101506 */
[----:B------:R-:W-:-:S02]  /*5f60*/  ISETP.LT.AND P3, PT, R46, c[0x0][0x17c], !P0 ;  /* 0x00005f002e007a0c */ /* 0x000fc40004761270 */
[-C--:B--2---:R-:W-:Y:S02]  /*5f70*/  LEA R36, P6, R47, R22.reuse, 0x1 ;  /* 0x000000162f247211 */ /* 0x084fe400078c08ff */
[----:B------:R-:W-:Y:S02]  /*5f80*/  PRMT R10, R10, 0x7632, R10 ;  /* 0x000076320a0a7816 */ /* 0x000fe4000000000a */
[----:B0-----:R-:W-:Y:S02]  /*5f90*/  LEA R30, P5, R39, R22, 0x1 ;  /* 0x00000016271e7211 */ /* 0x001fe400078a08ff */
[----:B------:R-:W-:Y:S02]  /*5fa0*/  LEA.HI.X.SX32 R37, R47, R20, 0x1, P6 ;  /* 0x000000142f257211 */ /* 0x000fe400030f0eff */
[----:B-1----:R-:W-:Y:S01]  /*5fb0*/  LEA R32, P6, R45, R22, 0x1 ;  /* 0x000000162d207211 */ /* 0x002fe200078c08ff */
[----:B------:R-:W-:Y:S01]  /*5fc0*/  IMAD R49, R44, c[0x0][0x198], RZ ;  /* 0x000066002c317a24 */ /* 0x000fe200078e02ff */
[----:B------:R-:W-:Y:S01]  /*5fd0*/  PRMT R12, R12, 0x7632, R12 ;  /* 0x000076320c0c7816 */ /* 0x000fe2000000000c */
[----:B------:R0:W-:Y:S01]  /*5fe0*/  @P1 STG.E.U16 [R36.64], R10 ;  /* 0x0000000a24001986 */ /* 0x0001e2000c101506 */
[----:B------:R-:W-:-:S02]  /*5ff0*/  LEA.HI.X.SX32 R31, R39, R20, 0x1, P5 ;  /* 0x00000014271f7211 */ /* 0x000fc400028f0eff */
[----:B------:R-:W-:Y:S02]  /*6000*/  ISETP.LT.AND P4, PT, R44, c[0x0][0x17c], !P0 ;  /* 0x00005f002c007a0c */ /* 0x000fe40004781270 */
[----:B------:R-:W-:Y:S02]  /*6010*/  LEA.HI.X.SX32 R33, R45, R20, 0x1, P6 ;  /* 0x000000142d217211 */ /* 0x000fe400030f0eff */
[C---:B------:R-:W-:Y:S01]  /*6020*/  ISETP.LT.AND P1, PT, R43.reuse, c[0x0][0x17c], !P0 ;  /* 0x00005f002b007a0c */ /* 0x040fe20004721270 */
[----:B------:R-:W-:Y:S01]  /*6030*/  IMAD R43, R43, c[0x0][0x198], RZ ;  /* 0x000066002b2b7a24 */ /* 0x000fe200078e02ff */
[-C--:B---3--:R-:W-:Y:S01]  /*6040*/  LEA R34, P5, R49, R22.reuse, 0x1 ;  /* 0x0000001631227211 */ /* 0x088fe200078a08ff */
[----:B------:R1:W-:Y:S01]  /*6050*/  @P3 STG.E.U16 [R30.64], R12 ;  /* 0x0000000c1e003986 */ /* 0x0003e2000c101506 */
[C---:B------:R-:W-:Y:S01]  /*6060*/  IMAD R39, R42.reuse, c[0x0][0x198], RZ ;  /* 0x000066002a277a24 */ /* 0x040fe200078e02ff */
[----:B------:R-:W-:Y:S02]  /*6070*/  ISETP.LT.AND P3, PT, R42, c[0x0][0x17c], !P0 ;  /* 0x00005f002a007a0c */ /* 0x000fe40004761270 */
[----:B------:R2:W-:Y:S01]  /*6080*/  @P2 STG.E.U16 [R32.64], R17 ;  /* 0x0000001120002986 */ /* 0x0005e2000c101506 */
[C---:B------:R-:W-:Y:S01]  /*6090*/  ISETP.LT.AND P2, PT, R41.reuse, c[0x0][0x17c], !P0 ;  /* 0x00005f0029007a0c */ /* 0x040fe20004741270 */
[----:B------:R-:W-:Y:S01]  /*60a0*/  IMAD R41, R41, c[0x0][0x198], RZ ;  /* 0x0000660029297a24 */ /* 0x000fe200078e02ff */
[----:B0-----:R-:W-:-:S02]  /*60b0*/  LEA R36, P6, R43, R22, 0x1 ;  /* 0x000000162b247211 */ /* 0x001fc400078c08ff */
[----:B------:R-:W-:Y:S02]  /*60c0*/  LEA.HI.X.SX32 R35, R49, R20, 0x1, P5 ;  /* 0x0000001431237211 */ /* 0x000fe400028f0eff */
[----:B------:R-:W-:Y:S02]  /*60d0*/  LEA R16, P5, R39, R22, 0x1 ;  /* 0x0000001627107211 */ /* 0x000fe400078a08ff */
[----:B------:R-:W-:Y:S01]  /*60e0*/  LEA.HI.X.SX32 R37, R43, R20, 0x1, P6 ;  /* 0x000000142b257211 */ /* 0x000fe200030f0eff */
[----:B------:R0:W-:Y:S01]  /*60f0*/  @P4 STG.E.U16 [R34.64], R15 ;  /* 0x0000000f22004986 */ /* 0x0001e2000c101506 */
[----:B-1----:R-:W-:Y:S01]  /*6100*/  LEA R30, P6, R41, R22, 0x1 ;  /* 0x00000016291e7211 */ /* 0x002fe200078c08ff */
[C---:B------:R-:W-:Y:S01]  /*6110*/  IMAD R45, R40.reuse, c[0x0][0x198], RZ ;  /* 0x00006600282d7a24 */ /* 0x040fe200078e02ff */
[----:B------:R-:W-:Y:S02]  /*6120*/  ISETP.LT.AND P4, PT, R40, c[0x0][0x17c], !P0 ;  /* 0x00005f0028007a0c */ /* 0x000fe40004781270 */
[----:B------:R-:W-:Y:S01]  /*6130*/  PRMT R8, R17, 0x7632, R8 ;  /* 0x0000763211087816 */ /* 0x000fe20000000008 */
[----:B------:R1:W-:Y:S01]  /*6140*/  @P1 STG.E.U16 [R36.64], R3 ;  /* 0x0000000324001986 */ /* 0x0003e2000c101506 */
[----:B--2---:R-:W-:-:S02]  /*6150*/  LEA.HI.X.SX32 R17, R39, R20, 0x1, P5 ;  /* 0x0000001427117211 */ /* 0x004fc400028f0eff */
[----:B------:R-:W-:Y:S02]  /*6160*/  LEA.HI.X.SX32 R31, R41, R20, 0x1, P6 ;  /* 0x00000014291f7211 */ /* 0x000fe400030f0eff */
[C---:B------:R-:W-:Y:S01]  /*6170*/  ISETP.LT.AND P1, PT, R29.reuse, c[0x0][0x17c], !P0 ;  /* 0x00005f001d007a0c */ /* 0x040fe20004721270 */
[----:B------:R-:W-:Y:S01]  /*6180*/  IMAD R29, R29, c[0x0][0x198], RZ ;  /* 0x000066001d1d7a24 */ /* 0x000fe200078e02ff */
[C---:B------:R-:W-:Y:S01]  /*6190*/  LEA R32, P5, R45.reuse, R22, 0x1 ;  /* 0x000000162d207211 */ /* 0x040fe200078a08ff */
[C---:B0-----:R-:W-:Y:S01]  /*61a0*/  IMAD R35, R28.reuse, c[0x0][0x198], RZ ;  /* 0x000066001c237a24 */ /* 0x041fe200078e02ff */
[----:B------:R0:W-:Y:S01]  /*61b0*/  @P3 STG.E.U16 [R16.64], R5 ;  /* 0x0000000510003986 */ /* 0x0001e2000c101506 */
[----:B------:R-:W-:Y:S02]  /*61c0*/  ISETP.LT.AND P3, PT, R28, c[0x0][0x17c], !P0 ;  /* 0x00005f001c007a0c */ /* 0x000fe40004761270 */
[----:B------:R-:W-:Y:S01]  /*61d0*/  LEA.HI.X.SX32 R33, R45, R20, 0x1, P5 ;  /* 0x000000142d217211 */ /* 0x000fe200028f0eff */
[----:B------:R2:W-:Y:S01]  /*61e0*/  @P2 STG.E.U16 [R30.64], R7 ;  /* 0x000000071e002986 */ /* 0x0005e2000c101506 */
[C---:B------:R-:W-:Y:S01]  /*61f0*/  ISETP.LT.AND P2, PT, R27.reuse, c[0x0][0x17c], !P0 ;  /* 0x00005f001b007a0c */ /* 0x040fe20004741270 */
[----:B------:R-:W-:Y:S01]  /*6200*/  IMAD R27, R27, c[0x0][0x198], RZ ;  /* 0x000066001b1b7a24 */ /* 0x000fe200078e02ff */
[-C--:B------:R-:W-:Y:S01]  /*6210*/  LEA R28, P6, R29, R22.reuse, 0x1 ;  /* 0x000000161d1c7211 */ /* 0x080fe200078c08ff */
[----:B-1----:R-:W-:Y:S01]  /*6220*/  IMAD R37, R26, c[0x0][0x198], RZ ;  /* 0x000066001a257a24 */ /* 0x002fe200078e02ff */
[----:B------:R-:W-:Y:S01]  /*6230*/  LEA R14, P5, R35, R22, 0x1 ;  /* 0x00000016230e7211 */ /* 0x000fe200078a08ff */
[----:B------:R1:W-:Y:S01]  /*6240*/  @P4 STG.E.U16 [R32.64], R9 ;  /* 0x0000000920004986 */ /* 0x0003e2000c101506 */
[----:B------:R-:W-:-:S02]  /*6250*/  LEA.HI.X.SX32 R29, R29, R20, 0x1, P6 ;  /* 0x000000141d1d7211 */ /* 0x000fc400030f0eff */
[----:B------:R-:W-:Y:S02]  /*6260*/  PRMT R0, R15, 0x7632, R0 ;  /* 0x000076320f007816 */ /* 0x000fe40000000000 */
[----:B------:R-:W-:Y:S02]  /*6270*/  ISETP.LT.AND P4, PT, R26, c[0x0][0x17c], !P0 ;  /* 0x00005f001a007a0c */ /* 0x000fe40004781270 */
[----:B0-----:R-:W-:Y:S02]  /*6280*/  LEA R16, P6, R27, R22, 0x1 ;  /* 0x000000161b107211 */ /* 0x001fe400078c08ff */
[----:B------:R-:W-:Y:S02]  /*6290*/  LEA.HI.X.SX32 R15, R35, R20, 0x1, P5 ;  /* 0x00000014230f7211 */ /* 0x000fe400028f0eff */
[----:B------:R-:W-:Y:S02]  /*62a0*/  LEA R26, P5, R37, R22, 0x1 ;  /* 0x00000016251a7211 */ /* 0x000fe400078a08ff */
[----:B------:R-:W-:-:S02]  /*62b0*/  LEA.HI.X.SX32 R17, R27, R20, 0x1, P6 ;  /* 0x000000141b117211 */ /* 0x000fc400030f0eff */
[----:B------:R-:W-:Y:S02]  /*62c0*/  LEA.HI.X.SX32 R27, R37, R20, 0x1, P5 ;  /* 0x00000014251b7211 */ /* 0x000fe400028f0eff */
[C---:B------:R-:W-:Y:S01]  /*62d0*/  ISETP.LT.AND P5, PT, R25.reuse, c[0x0][0x17c], !P0 ;  /* 0x00005f0019007a0c */ /* 0x040fe200047a1270 */
[----:B------:R-:W-:Y:S01]  /*62e0*/  IMAD R25, R25, c[0x0][0x198], RZ ;  /* 0x0000660019197a24 */ /* 0x000fe200078e02ff */
[----:B------:R0:W-:Y:S01]  /*62f0*/  @P1 STG.E.U16 [R28.64], R11 ;  /* 0x0000000b1c001986 */ /* 0x0001e2000c101506 */
[----:B--2---:R-:W-:-:S03]  /*6300*/  IMAD R31, R24, c[0x0][0x198], RZ ;  /* 0x00006600181f7a24 */ /* 0x004fc600078e02ff */
[----:B------:R2:W-:Y:S01]  /*6310*/  @P3 STG.E.U16 [R14.64], R13 ;  /* 0x0000000d0e003986 */ /* 0x0005e2000c101506 */
[C---:B------:R-:W-:Y:S01]  /*6320*/  ISETP.LT.AND P3, PT, R23.reuse, c[0x0][0x17c], !P0 ;  /* 0x00005f0017007a0c */ /* 0x040fe20004761270 */
[----:B------:R-:W-:Y:S02]  /*6330*/  IMAD R23, R23, c[0x0][0x198], RZ ;  /* 0x0000660017177a24 */ /* 0x000fe400078e02ff */
[----:B------:R3:W-:Y:S01]  /*6340*/  @P2 STG.E.U16 [R16.64], R8 ;  /* 0x0000000810002986 */ /* 0x0007e2000c101506 */
[----:B-1----:R-:W-:Y:S02]  /*6350*/  IMAD R33, R18, c[0x0][0x198], RZ ;  /* 0x0000660012217a24 */ /* 0x002fe400078e02ff */
[----:B0-----:R-:W-:Y:S01]  /*6360*/  IMAD R29, R21, c[0x0][0x198], RZ ;  /* 0x00006600151d7a24 */ /* 0x001fe200078e02ff */
[----:B------:R0:W-:Y:S01]  /*6370*/  @P4 STG.E.U16 [R26.64], R0 ;  /* 0x000000001a004986 */ /* 0x0001e2000c101506 */
[-C--:B--2---:R-:W-:Y:S02]  /*6380*/  LEA R14, P6, R25, R22.reuse, 0x1 ;  /* 0x00000016190e7211 */ /* 0x084fe400078c08ff */
[----:B---3--:R-:W-:-:S02]  /*6390*/  LEA R16, P1, R31, R22, 0x1 ;  /* 0x000000161f107211 */ /* 0x008fc400078208ff */
[----:B------:R-:W-:Y:S02]  /*63a0*/  ISETP.LT.AND P4, PT, R24, c[0x0][0x17c], !P0 ;  /* 0x00005f0018007a0c */ /* 0x000fe40004781270 */
[----:B------:R-:W-:Y:S02]  /*63b0*/  LEA.HI.X.SX32 R15, R25, R20, 0x1, P6 ;  /* 0x00000014190f7211 */ /* 0x000fe400030f0eff */
[-C--:B------:R-:W-:Y:S02]  /*63c0*/  LEA R24, P2, R23, R22.reuse, 0x1 ;  /* 0x0000001617187211 */ /* 0x080fe400078408ff */
[----:B0-----:R-:W-:Y:S02]  /*63d0*/  LEA R26, P6, R29, R22, 0x1 ;  /* 0x000000161d1a7211 */ /* 0x001fe400078c08ff */
[----:B------:R-:W-:Y:S02]  /*63e0*/  LEA.HI.X.SX32 R17, R31, R20, 0x1, P1 ;  /* 0x000000141f117211 */ /* 0x000fe400008f0eff */
[----:B------:R-:W-:-:S02]  /*63f0*/  LEA R28, P1, R33, R22, 0x1 ;  /* 0x00000016211c7211 */ /* 0x000fc400078208ff */
[-C--:B------:R-:W-:Y:S02]  /*6400*/  LEA.HI.X.SX32 R25, R23, R20.reuse, 0x1, P2 ;  /* 0x0000001417197211 */ /* 0x080fe400010f0eff */
[-C--:B------:R-:W-:Y:S02]  /*6410*/  LEA.HI.X.SX32 R27, R29, R20.reuse, 0x1, P6 ;  /* 0x000000141d1b7211 */ /* 0x080fe400030f0eff */
[----:B------:R-:W-:Y:S02]  /*6420*/  ISETP.LT.AND P2, PT, R21, c[0x0][0x17c], !P0 ;  /* 0x00005f0015007a0c */ /* 0x000fe40004741270 */
[----:B------:R-:W-:Y:S02]  /*6430*/  LEA.HI.X.SX32 R29, R33, R20, 0x1, P1 ;  /* 0x00000014211d7211 */ /* 0x000fe400008f0eff */
[----:B------:R-:W-:Y:S02]  /*6440*/  ISETP.LT.AND P1, PT, R18, c[0x0][0x17c], !P0 ;  /* 0x00005f0012007a0c */ /* 0x000fe40004721270 */
[----:B------:R-:W-:-:S02]  /*6450*/  ISETP.LT.AND P0, PT, R19, c[0x0][0x17c], !P0 ;  /* 0x00005f0013007a0c */ /* 0x000fc40004701270 */
[----:B------:R-:W-:Y:S02]  /*6460*/  PRMT R7, R3, 0x7632, R7 ;  /* 0x0000763203077816 */ /* 0x000fe40000000007 */
[----:B------:R-:W-:Y:S01]  /*6470*/  PRMT R8, R5, 0x7632, R8 ;  /* 0x0000763205087816 */ /* 0x000fe20000000008 */
[----:B------:R-:W-:Y:S01]  /*6480*/  IMAD R35, R19, c[0x0][0x198], RZ ;  /* 0x0000660013237a24 */ /* 0x000fe200078e02ff */
[----:B------:R-:W-:Y:S02]  /*6490*/  PRMT R12, R7, 0x7632, R12 ;  /* 0x00007632070c7816 */ /* 0x000fe4000000000c */
[----:B------:R-:W-:Y:S01]  /*64a0*/  PRMT R9, R9, 0x7632, R9 ;  /* 0x0000763209097816 */ /* 0x000fe20000000009 */
[----:B------:R0:W-:Y:S01]  /*64b0*/  @P5 STG.E.U16 [R14.64], R7 ;  /* 0x000000070e005986 */ /* 0x0001e2000c101506 */
[----:B------:R-:W-:-:S03]  /*64c0*/  PRMT R11, R11, 0x7632, R11 ;  /* 0x000076320b0b7816 */ /* 0x000fc6000000000b */
[----:B------:R0:W-:Y:S01]  /*64d0*/  @P4 STG.E.U16 [R16.64], R8 ;  /* 0x0000000810004986 */ /* 0x0001e2000c101506 */
[----:B------:R-:W-:-:S03]  /*64e0*/  LEA R22, P6, R35, R22, 0x1 ;  /* 0x0000001623167211 */ /* 0x000fc600078c08ff */
[----:B------:R0:W-:Y:S04]  /*64f0*/  @P3 STG.E.U16 [R24.64], R12 ;  /* 0x0000000c18003986 */ /* 0x0001e8000c101506 */
[----:B------:R0:W-:Y:S01]  /*6500*/  @P2 STG.E.U16 [R26.64], R9 ;  /* 0x000000091a002986 */ /* 0x0001e2000c101506 */
[----:B------:R-:W-:-:S03]  /*6510*/  LEA.HI.X.SX32 R23, R35, R20, 0x1, P6 ;  /* 0x0000001423177211 */ /* 0x000fc600030f0eff */
[----:B------:R0:W-:Y:S01]  /*6520*/  @P1 STG.E.U16 [R28.64], R11 ;  /* 0x0000000b1c001986 */ /* 0x0001e2000c101506 */
[----:B------:R-:W-:Y:S05]  /*6530*/  @!P0 EXIT ;  /* 0x000000000000894d */ /* 0x000fea0003800000 */
[----:B0-----:R-:W-:-:S05]  /*6540*/  PRMT R11, R13, 0x7632, R11 ;  /* 0x000076320d0b7816 */ /* 0x001fca000000000b */
[----:B------:R-:W-:Y:S01]  /*6550*/  STG.E.U16 [R22.64], R11 ;  /* 0x0000000b16007986 */ /* 0x000fe2000c101506 */
[----:B------:R-:W-:Y:S05]  /*6560*/  EXIT ;  /* 0x000000000000794d */ /* 0x000fea0003800000 */
.L_x_4:
[----:B------:R-:W-:-:S00]  /*6570*/  BRA `(.L_x_4) ;  /* 0xfffffff000007947 */ /* 0x000fc0000383ffff */
[----:B------:R-:W-:-:S00]  /*6580*/  NOP ;  /* 0x0000000000007918 */ /* 0x000fc00000000000 */
[----:B------:R-:W-:-:S00]  /*6590*/  NOP ;  /* 0x0000000000007918 */ /* 0x000fc00000000000 */
[----:B------:R-:W-:-:S00]  /*65a0*/  NOP ;  /* 0x0000000000007918 */ /* 0x000fc00000000000 */
[----:B------:R-:W-:-:S00]  /*65b0*/  NOP ;  /* 0x0000000000007918 */ /* 0x000fc00000000000 */
[----:B------:R-:W-:-:S00]  /*65c0*/  NOP ;  /* 0x0000000000007918 */ /* 0x000fc00000000000 */
[----:B------:R-:W-:-:S00]  /*65d0*/  NOP ;  /* 0x0000000000007918 */ /* 0x000fc00000000000 */
[----:B------:R-:W-:-:S00]  /*65e0*/  NOP ;  /* 0x0000000000007918 */ /* 0x000fc00000000000 */
[----:B------:R-:W-:-:S00]  /*65f0*/  NOP ;  /* 0x0000000000007918 */ /* 0x000fc00000000000 */
.L_x_5:


//--------------------- .nv.shared.matmul_kernel  --------------------------
	.section	.nv.shared.matmul_kernel,"aw",@nobits
	.sectionflags	@""
	.align	16
